//
// Generated by NVIDIA NVVM Compiler
//
// Compiler Build ID: CL-36424714
// Cuda compilation tools, release 13.0, V13.0.88
// Based on NVVM 20.0.0
//

.version 9.0
.target sm_100
.address_size 64

	// .globl	_Z23softmax_forward_kernel1PfPKfii
.extern .shared .align 16 .b8 shared[];

.visible .entry _Z23softmax_forward_kernel1PfPKfii(
	.param .u64 .ptr .align 1 _Z23softmax_forward_kernel1PfPKfii_param_0,
	.param .u64 .ptr .align 1 _Z23softmax_forward_kernel1PfPKfii_param_1,
	.param .u32 _Z23softmax_forward_kernel1PfPKfii_param_2,
	.param .u32 _Z23softmax_forward_kernel1PfPKfii_param_3
)
{
	.reg .pred 	%p<58>;
	.reg .b32 	%r<97>;
	.reg .b32 	%f<366>;
	.reg .b64 	%rd<63>;

	ld.param.u64 	%rd24, [_Z23softmax_forward_kernel1PfPKfii_param_0];
	ld.param.u64 	%rd25, [_Z23softmax_forward_kernel1PfPKfii_param_1];
	ld.param.u32 	%r45, [_Z23softmax_forward_kernel1PfPKfii_param_2];
	ld.param.u32 	%r44, [_Z23softmax_forward_kernel1PfPKfii_param_3];
	mov.u32 	%r46, %ntid.x;
	mov.u32 	%r47, %ctaid.x;
	mov.u32 	%r48, %tid.x;
	mad.lo.s32 	%r1, %r46, %r47, %r48;
	setp.ge.s32 	%p1, %r1, %r45;
	@%p1 bra 	$L__BB0_39;
	cvta.to.global.u64 	%rd1, %rd24;
	cvta.to.global.u64 	%rd2, %rd25;
	mul.lo.s32 	%r2, %r44, %r1;
	cvt.s64.s32 	%rd3, %r2;
	mul.wide.s32 	%rd26, %r2, 4;
	add.s64 	%rd4, %rd2, %rd26;
	setp.lt.s32 	%p2, %r44, 1;
	mov.f32 	%f356, 0fFF800000;
	@%p2 bra 	$L__BB0_14;
	and.b32  	%r3, %r44, 15;
	setp.lt.u32 	%p3, %r44, 16;
	mov.f32 	%f356, 0fFF800000;
	mov.b32 	%r83, 0;
	@%p3 bra 	$L__BB0_5;
	and.b32  	%r83, %r44, 2147483632;
	neg.s32 	%r87, %r83;
	add.s64 	%rd28, %rd26, %rd2;
	add.s64 	%rd58, %rd28, 32;
	mov.f32 	%f356, 0fFF800000;
$L__BB0_4:
	.pragma "nounroll";
	ld.global.f32 	%f30, [%rd58+-32];
	setp.gt.f32 	%p4, %f30, %f356;
	selp.f32 	%f31, %f30, %f356, %p4;
	ld.global.f32 	%f32, [%rd58+-28];
	setp.gt.f32 	%p5, %f32, %f31;
	selp.f32 	%f33, %f32, %f31, %p5;
	ld.global.f32 	%f34, [%rd58+-24];
	setp.gt.f32 	%p6, %f34, %f33;
	selp.f32 	%f35, %f34, %f33, %p6;
	ld.global.f32 	%f36, [%rd58+-20];
	setp.gt.f32 	%p7, %f36, %f35;
	selp.f32 	%f37, %f36, %f35, %p7;
	ld.global.f32 	%f38, [%rd58+-16];
	setp.gt.f32 	%p8, %f38, %f37;
	selp.f32 	%f39, %f38, %f37, %p8;
	ld.global.f32 	%f40, [%rd58+-12];
	setp.gt.f32 	%p9, %f40, %f39;
	selp.f32 	%f41, %f40, %f39, %p9;
	ld.global.f32 	%f42, [%rd58+-8];
	setp.gt.f32 	%p10, %f42, %f41;
	selp.f32 	%f43, %f42, %f41, %p10;
	ld.global.f32 	%f44, [%rd58+-4];
	setp.gt.f32 	%p11, %f44, %f43;
	selp.f32 	%f45, %f44, %f43, %p11;
	ld.global.f32 	%f46, [%rd58];
	setp.gt.f32 	%p12, %f46, %f45;
	selp.f32 	%f47, %f46, %f45, %p12;
	ld.global.f32 	%f48, [%rd58+4];
	setp.gt.f32 	%p13, %f48, %f47;
	selp.f32 	%f49, %f48, %f47, %p13;
	ld.global.f32 	%f50, [%rd58+8];
	setp.gt.f32 	%p14, %f50, %f49;
	selp.f32 	%f51, %f50, %f49, %p14;
	ld.global.f32 	%f52, [%rd58+12];
	setp.gt.f32 	%p15, %f52, %f51;
	selp.f32 	%f53, %f52, %f51, %p15;
	ld.global.f32 	%f54, [%rd58+16];
	setp.gt.f32 	%p16, %f54, %f53;
	selp.f32 	%f55, %f54, %f53, %p16;
	ld.global.f32 	%f56, [%rd58+20];
	setp.gt.f32 	%p17, %f56, %f55;
	selp.f32 	%f57, %f56, %f55, %p17;
	ld.global.f32 	%f58, [%rd58+24];
	setp.gt.f32 	%p18, %f58, %f57;
	selp.f32 	%f59, %f58, %f57, %p18;
	ld.global.f32 	%f60, [%rd58+28];
	setp.gt.f32 	%p19, %f60, %f59;
	selp.f32 	%f356, %f60, %f59, %p19;
	add.s32 	%r87, %r87, 16;
	add.s64 	%rd58, %rd58, 64;
	setp.eq.s32 	%p20, %r87, 0;
	@%p20 bra 	$L__BB0_5;
	bra.uni 	$L__BB0_4;
$L__BB0_5:
	setp.eq.s32 	%p21, %r3, 0;
	@%p21 bra 	$L__BB0_14;
	and.b32  	%r7, %r44, 7;
	setp.lt.u32 	%p22, %r3, 8;
	@%p22 bra 	$L__BB0_8;
	mul.wide.u32 	%rd29, %r83, 4;
	add.s64 	%rd30, %rd4, %rd29;
	ld.global.f32 	%f62, [%rd30];
	setp.gt.f32 	%p23, %f62, %f356;
	selp.f32 	%f63, %f62, %f356, %p23;
	ld.global.f32 	%f64, [%rd30+4];
	setp.gt.f32 	%p24, %f64, %f63;
	selp.f32 	%f65, %f64, %f63, %p24;
	ld.global.f32 	%f66, [%rd30+8];
	setp.gt.f32 	%p25, %f66, %f65;
	selp.f32 	%f67, %f66, %f65, %p25;
	ld.global.f32 	%f68, [%rd30+12];
	setp.gt.f32 	%p26, %f68, %f67;
	selp.f32 	%f69, %f68, %f67, %p26;
	ld.global.f32 	%f70, [%rd30+16];
	setp.gt.f32 	%p27, %f70, %f69;
	selp.f32 	%f71, %f70, %f69, %p27;
	ld.global.f32 	%f72, [%rd30+20];
	setp.gt.f32 	%p28, %f72, %f71;
	selp.f32 	%f73, %f72, %f71, %p28;
	ld.global.f32 	%f74, [%rd30+24];
	setp.gt.f32 	%p29, %f74, %f73;
	selp.f32 	%f75, %f74, %f73, %p29;
	ld.global.f32 	%f76, [%rd30+28];
	setp.gt.f32 	%p30, %f76, %f75;
	selp.f32 	%f356, %f76, %f75, %p30;
	add.s32 	%r83, %r83, 8;
$L__BB0_8:
	setp.eq.s32 	%p31, %r7, 0;
	@%p31 bra 	$L__BB0_14;
	and.b32  	%r10, %r44, 3;
	setp.lt.u32 	%p32, %r7, 4;
	@%p32 bra 	$L__BB0_11;
	mul.wide.u32 	%rd31, %r83, 4;
	add.s64 	%rd32, %rd4, %rd31;
	ld.global.f32 	%f78, [%rd32];
	setp.gt.f32 	%p33, %f78, %f356;
	selp.f32 	%f79, %f78, %f356, %p33;
	ld.global.f32 	%f80, [%rd32+4];
	setp.gt.f32 	%p34, %f80, %f79;
	selp.f32 	%f81, %f80, %f79, %p34;
	ld.global.f32 	%f82, [%rd32+8];
	setp.gt.f32 	%p35, %f82, %f81;
	selp.f32 	%f83, %f82, %f81, %p35;
	ld.global.f32 	%f84, [%rd32+12];
	setp.gt.f32 	%p36, %f84, %f83;
	selp.f32 	%f356, %f84, %f83, %p36;
	add.s32 	%r83, %r83, 4;
$L__BB0_11:
	setp.eq.s32 	%p37, %r10, 0;
	@%p37 bra 	$L__BB0_14;
	mul.wide.u32 	%rd34, %r83, 4;
	add.s64 	%rd35, %rd26, %rd34;
	add.s64 	%rd57, %rd2, %rd35;
	neg.s32 	%r86, %r10;
$L__BB0_13:
	.pragma "nounroll";
	ld.global.f32 	%f85, [%rd57];
	setp.gt.f32 	%p38, %f85, %f356;
	selp.f32 	%f356, %f85, %f356, %p38;
	add.s64 	%rd57, %rd57, 4;
	add.s32 	%r86, %r86, 1;
	setp.ne.s32 	%p39, %r86, 0;
	@%p39 bra 	$L__BB0_13;
$L__BB0_14:
	shl.b64 	%rd36, %rd3, 2;
	add.s64 	%rd9, %rd1, %rd36;
	setp.lt.s32 	%p40, %r44, 1;
	mov.f32 	%f364, 0f00000000;
	@%p40 bra 	$L__BB0_26;
	and.b32  	%r16, %r44, 7;
	setp.lt.u32 	%p41, %r44, 8;
	mov.f32 	%f364, 0f00000000;
	mov.b32 	%r88, 0;
	@%p41 bra 	$L__BB0_18;
	and.b32  	%r88, %r44, 2147483640;
	neg.s32 	%r91, %r88;
	add.s64 	%rd38, %rd26, 16;
	add.s64 	%rd60, %rd2, %rd38;
	add.s64 	%rd59, %rd1, %rd38;
	mov.f32 	%f364, 0f00000000;
$L__BB0_17:
	.pragma "nounroll";
	ld.global.f32 	%f90, [%rd60+-16];
	sub.f32 	%f91, %f90, %f356;
	fma.rn.f32 	%f92, %f91, 0f3BBB989D, 0f3F000000;
	cvt.sat.f32.f32 	%f93, %f92;
	mov.f32 	%f94, 0f4B400001;
	mov.f32 	%f95, 0f437C0000;
	fma.rm.f32 	%f96, %f93, %f95, %f94;
	add.f32 	%f97, %f96, 0fCB40007F;
	neg.f32 	%f98, %f97;
	fma.rn.f32 	%f99, %f91, 0f3FB8AA3B, %f98;
	fma.rn.f32 	%f100, %f91, 0f32A57060, %f99;
	mov.b32 	%r51, %f96;
	shl.b32 	%r52, %r51, 23;
	mov.b32 	%f101, %r52;
	ex2.approx.ftz.f32 	%f102, %f100;
	mul.f32 	%f103, %f102, %f101;
	st.global.f32 	[%rd59+-16], %f103;
	add.f32 	%f104, %f364, %f103;
	ld.global.f32 	%f105, [%rd60+-12];
	sub.f32 	%f106, %f105, %f356;
	fma.rn.f32 	%f107, %f106, 0f3BBB989D, 0f3F000000;
	cvt.sat.f32.f32 	%f108, %f107;
	fma.rm.f32 	%f109, %f108, %f95, %f94;
	add.f32 	%f110, %f109, 0fCB40007F;
	neg.f32 	%f111, %f110;
	fma.rn.f32 	%f112, %f106, 0f3FB8AA3B, %f111;
	fma.rn.f32 	%f113, %f106, 0f32A57060, %f112;
	mov.b32 	%r53, %f109;
	shl.b32 	%r54, %r53, 23;
	mov.b32 	%f114, %r54;
	ex2.approx.ftz.f32 	%f115, %f113;
	mul.f32 	%f116, %f115, %f114;
	st.global.f32 	[%rd59+-12], %f116;
	add.f32 	%f117, %f104, %f116;
	ld.global.f32 	%f118, [%rd60+-8];
	sub.f32 	%f119, %f118, %f356;
	fma.rn.f32 	%f120, %f119, 0f3BBB989D, 0f3F000000;
	cvt.sat.f32.f32 	%f121, %f120;
	fma.rm.f32 	%f122, %f121, %f95, %f94;
	add.f32 	%f123, %f122, 0fCB40007F;
	neg.f32 	%f124, %f123;
	fma.rn.f32 	%f125, %f119, 0f3FB8AA3B, %f124;
	fma.rn.f32 	%f126, %f119, 0f32A57060, %f125;
	mov.b32 	%r55, %f122;
	shl.b32 	%r56, %r55, 23;
	mov.b32 	%f127, %r56;
	ex2.approx.ftz.f32 	%f128, %f126;
	mul.f32 	%f129, %f128, %f127;
	st.global.f32 	[%rd59+-8], %f129;
	add.f32 	%f130, %f117, %f129;
	ld.global.f32 	%f131, [%rd60+-4];
	sub.f32 	%f132, %f131, %f356;
	fma.rn.f32 	%f133, %f132, 0f3BBB989D, 0f3F000000;
	cvt.sat.f32.f32 	%f134, %f133;
	fma.rm.f32 	%f135, %f134, %f95, %f94;
	add.f32 	%f136, %f135, 0fCB40007F;
	neg.f32 	%f137, %f136;
	fma.rn.f32 	%f138, %f132, 0f3FB8AA3B, %f137;
	fma.rn.f32 	%f139, %f132, 0f32A57060, %f138;
	mov.b32 	%r57, %f135;
	shl.b32 	%r58, %r57, 23;
	mov.b32 	%f140, %r58;
	ex2.approx.ftz.f32 	%f141, %f139;
	mul.f32 	%f142, %f141, %f140;
	st.global.f32 	[%rd59+-4], %f142;
	add.f32 	%f143, %f130, %f142;
	ld.global.f32 	%f144, [%rd60];
	sub.f32 	%f145, %f144, %f356;
	fma.rn.f32 	%f146, %f145, 0f3BBB989D, 0f3F000000;
	cvt.sat.f32.f32 	%f147, %f146;
	fma.rm.f32 	%f148, %f147, %f95, %f94;
	add.f32 	%f149, %f148, 0fCB40007F;
	neg.f32 	%f150, %f149;
	fma.rn.f32 	%f151, %f145, 0f3FB8AA3B, %f150;
	fma.rn.f32 	%f152, %f145, 0f32A57060, %f151;
	mov.b32 	%r59, %f148;
	shl.b32 	%r60, %r59, 23;
	mov.b32 	%f153, %r60;
	ex2.approx.ftz.f32 	%f154, %f152;
	mul.f32 	%f155, %f154, %f153;
	st.global.f32 	[%rd59], %f155;
	add.f32 	%f156, %f143, %f155;
	ld.global.f32 	%f157, [%rd60+4];
	sub.f32 	%f158, %f157, %f356;
	fma.rn.f32 	%f159, %f158, 0f3BBB989D, 0f3F000000;
	cvt.sat.f32.f32 	%f160, %f159;
	fma.rm.f32 	%f161, %f160, %f95, %f94;
	add.f32 	%f162, %f161, 0fCB40007F;
	neg.f32 	%f163, %f162;
	fma.rn.f32 	%f164, %f158, 0f3FB8AA3B, %f163;
	fma.rn.f32 	%f165, %f158, 0f32A57060, %f164;
	mov.b32 	%r61, %f161;
	shl.b32 	%r62, %r61, 23;
	mov.b32 	%f166, %r62;
	ex2.approx.ftz.f32 	%f167, %f165;
	mul.f32 	%f168, %f167, %f166;
	st.global.f32 	[%rd59+4], %f168;
	add.f32 	%f169, %f156, %f168;
	ld.global.f32 	%f170, [%rd60+8];
	sub.f32 	%f171, %f170, %f356;
	fma.rn.f32 	%f172, %f171, 0f3BBB989D, 0f3F000000;
	cvt.sat.f32.f32 	%f173, %f172;
	fma.rm.f32 	%f174, %f173, %f95, %f94;
	add.f32 	%f175, %f174, 0fCB40007F;
	neg.f32 	%f176, %f175;
	fma.rn.f32 	%f177, %f171, 0f3FB8AA3B, %f176;
	fma.rn.f32 	%f178, %f171, 0f32A57060, %f177;
	mov.b32 	%r63, %f174;
	shl.b32 	%r64, %r63, 23;
	mov.b32 	%f179, %r64;
	ex2.approx.ftz.f32 	%f180, %f178;
	mul.f32 	%f181, %f180, %f179;
	st.global.f32 	[%rd59+8], %f181;
	add.f32 	%f182, %f169, %f181;
	ld.global.f32 	%f183, [%rd60+12];
	sub.f32 	%f184, %f183, %f356;
	fma.rn.f32 	%f185, %f184, 0f3BBB989D, 0f3F000000;
	cvt.sat.f32.f32 	%f186, %f185;
	fma.rm.f32 	%f187, %f186, %f95, %f94;
	add.f32 	%f188, %f187, 0fCB40007F;
	neg.f32 	%f189, %f188;
	fma.rn.f32 	%f190, %f184, 0f3FB8AA3B, %f189;
	fma.rn.f32 	%f191, %f184, 0f32A57060, %f190;
	mov.b32 	%r65, %f187;
	shl.b32 	%r66, %r65, 23;
	mov.b32 	%f192, %r66;
	ex2.approx.ftz.f32 	%f193, %f191;
	mul.f32 	%f194, %f193, %f192;
	st.global.f32 	[%rd59+12], %f194;
	add.f32 	%f364, %f182, %f194;
	add.s32 	%r91, %r91, 8;
	add.s64 	%rd60, %rd60, 32;
	add.s64 	%rd59, %rd59, 32;
	setp.eq.s32 	%p42, %r91, 0;
	@%p42 bra 	$L__BB0_18;
	bra.uni 	$L__BB0_17;
$L__BB0_18:
	setp.eq.s32 	%p43, %r16, 0;
	@%p43 bra 	$L__BB0_26;
	and.b32  	%r22, %r44, 3;
	setp.lt.u32 	%p44, %r16, 4;
	@%p44 bra 	$L__BB0_21;
	mul.wide.u32 	%rd39, %r88, 4;
	add.s64 	%rd40, %rd4, %rd39;
	ld.global.f32 	%f196, [%rd40];
	sub.f32 	%f197, %f196, %f356;
	fma.rn.f32 	%f198, %f197, 0f3BBB989D, 0f3F000000;
	cvt.sat.f32.f32 	%f199, %f198;
	mov.f32 	%f200, 0f4B400001;
	mov.f32 	%f201, 0f437C0000;
	fma.rm.f32 	%f202, %f199, %f201, %f200;
	add.f32 	%f203, %f202, 0fCB40007F;
	neg.f32 	%f204, %f203;
	fma.rn.f32 	%f205, %f197, 0f3FB8AA3B, %f204;
	fma.rn.f32 	%f206, %f197, 0f32A57060, %f205;
	mov.b32 	%r67, %f202;
	shl.b32 	%r68, %r67, 23;
	mov.b32 	%f207, %r68;
	ex2.approx.ftz.f32 	%f208, %f206;
	mul.f32 	%f209, %f208, %f207;
	add.s64 	%rd41, %rd9, %rd39;
	st.global.f32 	[%rd41], %f209;
	add.f32 	%f210, %f364, %f209;
	ld.global.f32 	%f211, [%rd40+4];
	sub.f32 	%f212, %f211, %f356;
	fma.rn.f32 	%f213, %f212, 0f3BBB989D, 0f3F000000;
	cvt.sat.f32.f32 	%f214, %f213;
	fma.rm.f32 	%f215, %f214, %f201, %f200;
	add.f32 	%f216, %f215, 0fCB40007F;
	neg.f32 	%f217, %f216;
	fma.rn.f32 	%f218, %f212, 0f3FB8AA3B, %f217;
	fma.rn.f32 	%f219, %f212, 0f32A57060, %f218;
	mov.b32 	%r69, %f215;
	shl.b32 	%r70, %r69, 23;
	mov.b32 	%f220, %r70;
	ex2.approx.ftz.f32 	%f221, %f219;
	mul.f32 	%f222, %f221, %f220;
	st.global.f32 	[%rd41+4], %f222;
	add.f32 	%f223, %f210, %f222;
	ld.global.f32 	%f224, [%rd40+8];
	sub.f32 	%f225, %f224, %f356;
	fma.rn.f32 	%f226, %f225, 0f3BBB989D, 0f3F000000;
	cvt.sat.f32.f32 	%f227, %f226;
	fma.rm.f32 	%f228, %f227, %f201, %f200;
	add.f32 	%f229, %f228, 0fCB40007F;
	neg.f32 	%f230, %f229;
	fma.rn.f32 	%f231, %f225, 0f3FB8AA3B, %f230;
	fma.rn.f32 	%f232, %f225, 0f32A57060, %f231;
	mov.b32 	%r71, %f228;
	shl.b32 	%r72, %r71, 23;
	mov.b32 	%f233, %r72;
	ex2.approx.ftz.f32 	%f234, %f232;
	mul.f32 	%f235, %f234, %f233;
	st.global.f32 	[%rd41+8], %f235;
	add.f32 	%f236, %f223, %f235;
	ld.global.f32 	%f237, [%rd40+12];
	sub.f32 	%f238, %f237, %f356;
	fma.rn.f32 	%f239, %f238, 0f3BBB989D, 0f3F000000;
	cvt.sat.f32.f32 	%f240, %f239;
	fma.rm.f32 	%f241, %f240, %f201, %f200;
	add.f32 	%f242, %f241, 0fCB40007F;
	neg.f32 	%f243, %f242;
	fma.rn.f32 	%f244, %f238, 0f3FB8AA3B, %f243;
	fma.rn.f32 	%f245, %f238, 0f32A57060, %f244;
	mov.b32 	%r73, %f241;
	shl.b32 	%r74, %r73, 23;
	mov.b32 	%f246, %r74;
	ex2.approx.ftz.f32 	%f247, %f245;
	mul.f32 	%f248, %f247, %f246;
	st.global.f32 	[%rd41+12], %f248;
	add.f32 	%f364, %f236, %f248;
	add.s32 	%r88, %r88, 4;
$L__BB0_21:
	setp.eq.s32 	%p45, %r22, 0;
	@%p45 bra 	$L__BB0_26;
	setp.eq.s32 	%p46, %r22, 1;
	@%p46 bra 	$L__BB0_24;
	mul.wide.u32 	%rd42, %r88, 4;
	add.s64 	%rd43, %rd4, %rd42;
	ld.global.f32 	%f250, [%rd43];
	sub.f32 	%f251, %f250, %f356;
	fma.rn.f32 	%f252, %f251, 0f3BBB989D, 0f3F000000;
	cvt.sat.f32.f32 	%f253, %f252;
	mov.f32 	%f254, 0f4B400001;
	mov.f32 	%f255, 0f437C0000;
	fma.rm.f32 	%f256, %f253, %f255, %f254;
	add.f32 	%f257, %f256, 0fCB40007F;
	neg.f32 	%f258, %f257;
	fma.rn.f32 	%f259, %f251, 0f3FB8AA3B, %f258;
	fma.rn.f32 	%f260, %f251, 0f32A57060, %f259;
	mov.b32 	%r75, %f256;
	shl.b32 	%r76, %r75, 23;
	mov.b32 	%f261, %r76;
	ex2.approx.ftz.f32 	%f262, %f260;
	mul.f32 	%f263, %f262, %f261;
	add.s64 	%rd44, %rd9, %rd42;
	st.global.f32 	[%rd44], %f263;
	add.f32 	%f264, %f364, %f263;
	ld.global.f32 	%f265, [%rd43+4];
	sub.f32 	%f266, %f265, %f356;
	fma.rn.f32 	%f267, %f266, 0f3BBB989D, 0f3F000000;
	cvt.sat.f32.f32 	%f268, %f267;
	fma.rm.f32 	%f269, %f268, %f255, %f254;
	add.f32 	%f270, %f269, 0fCB40007F;
	neg.f32 	%f271, %f270;
	fma.rn.f32 	%f272, %f266, 0f3FB8AA3B, %f271;
	fma.rn.f32 	%f273, %f266, 0f32A57060, %f272;
	mov.b32 	%r77, %f269;
	shl.b32 	%r78, %r77, 23;
	mov.b32 	%f274, %r78;
	ex2.approx.ftz.f32 	%f275, %f273;
	mul.f32 	%f276, %f275, %f274;
	st.global.f32 	[%rd44+4], %f276;
	add.f32 	%f364, %f264, %f276;
	add.s32 	%r88, %r88, 2;
$L__BB0_24:
	and.b32  	%r79, %r44, 1;
	setp.eq.b32 	%p47, %r79, 1;
	not.pred 	%p48, %p47;
	@%p48 bra 	$L__BB0_26;
	mul.wide.u32 	%rd45, %r88, 4;
	add.s64 	%rd46, %rd4, %rd45;
	ld.global.f32 	%f277, [%rd46];
	sub.f32 	%f278, %f277, %f356;
	fma.rn.f32 	%f279, %f278, 0f3BBB989D, 0f3F000000;
	cvt.sat.f32.f32 	%f280, %f279;
	mov.f32 	%f281, 0f4B400001;
	mov.f32 	%f282, 0f437C0000;
	fma.rm.f32 	%f283, %f280, %f282, %f281;
	add.f32 	%f284, %f283, 0fCB40007F;
	neg.f32 	%f285, %f284;
	fma.rn.f32 	%f286, %f278, 0f3FB8AA3B, %f285;
	fma.rn.f32 	%f287, %f278, 0f32A57060, %f286;
	mov.b32 	%r80, %f283;
	shl.b32 	%r81, %r80, 23;
	mov.b32 	%f288, %r81;
	ex2.approx.ftz.f32 	%f289, %f287;
	mul.f32 	%f290, %f289, %f288;
	add.s64 	%rd47, %rd9, %rd45;
	st.global.f32 	[%rd47], %f290;
	add.f32 	%f364, %f364, %f290;
$L__BB0_26:
	setp.lt.s32 	%p49, %r44, 1;
	@%p49 bra 	$L__BB0_39;
	and.b32  	%r27, %r44, 15;
	setp.lt.u32 	%p50, %r44, 16;
	mov.b32 	%r93, 0;
	@%p50 bra 	$L__BB0_30;
	and.b32  	%r93, %r44, 2147483632;
	neg.s32 	%r92, %r93;
	add.s64 	%rd49, %rd26, %rd1;
	add.s64 	%rd61, %rd49, 32;
$L__BB0_29:
	.pragma "nounroll";
	ld.global.f32 	%f291, [%rd61+-32];
	div.rn.f32 	%f292, %f291, %f364;
	st.global.f32 	[%rd61+-32], %f292;
	ld.global.f32 	%f293, [%rd61+-28];
	div.rn.f32 	%f294, %f293, %f364;
	st.global.f32 	[%rd61+-28], %f294;
	ld.global.f32 	%f295, [%rd61+-24];
	div.rn.f32 	%f296, %f295, %f364;
	st.global.f32 	[%rd61+-24], %f296;
	ld.global.f32 	%f297, [%rd61+-20];
	div.rn.f32 	%f298, %f297, %f364;
	st.global.f32 	[%rd61+-20], %f298;
	ld.global.f32 	%f299, [%rd61+-16];
	div.rn.f32 	%f300, %f299, %f364;
	st.global.f32 	[%rd61+-16], %f300;
	ld.global.f32 	%f301, [%rd61+-12];
	div.rn.f32 	%f302, %f301, %f364;
	st.global.f32 	[%rd61+-12], %f302;
	ld.global.f32 	%f303, [%rd61+-8];
	div.rn.f32 	%f304, %f303, %f364;
	st.global.f32 	[%rd61+-8], %f304;
	ld.global.f32 	%f305, [%rd61+-4];
	div.rn.f32 	%f306, %f305, %f364;
	st.global.f32 	[%rd61+-4], %f306;
	ld.global.f32 	%f307, [%rd61];
	div.rn.f32 	%f308, %f307, %f364;
	st.global.f32 	[%rd61], %f308;
	ld.global.f32 	%f309, [%rd61+4];
	div.rn.f32 	%f310, %f309, %f364;
	st.global.f32 	[%rd61+4], %f310;
	ld.global.f32 	%f311, [%rd61+8];
	div.rn.f32 	%f312, %f311, %f364;
	st.global.f32 	[%rd61+8], %f312;
	ld.global.f32 	%f313, [%rd61+12];
	div.rn.f32 	%f314, %f313, %f364;
	st.global.f32 	[%rd61+12], %f314;
	ld.global.f32 	%f315, [%rd61+16];
	div.rn.f32 	%f316, %f315, %f364;
	st.global.f32 	[%rd61+16], %f316;
	ld.global.f32 	%f317, [%rd61+20];
	div.rn.f32 	%f318, %f317, %f364;
	st.global.f32 	[%rd61+20], %f318;
	ld.global.f32 	%f319, [%rd61+24];
	div.rn.f32 	%f320, %f319, %f364;
	st.global.f32 	[%rd61+24], %f320;
	ld.global.f32 	%f321, [%rd61+28];
	div.rn.f32 	%f322, %f321, %f364;
	st.global.f32 	[%rd61+28], %f322;
	add.s32 	%r92, %r92, 16;
	add.s64 	%rd61, %rd61, 64;
	setp.ne.s32 	%p51, %r92, 0;
	@%p51 bra 	$L__BB0_29;
$L__BB0_30:
	setp.eq.s32 	%p52, %r27, 0;
	@%p52 bra 	$L__BB0_39;
	and.b32  	%r35, %r44, 7;
	setp.lt.u32 	%p53, %r27, 8;
	@%p53 bra 	$L__BB0_33;
	mul.wide.u32 	%rd50, %r93, 4;
	add.s64 	%rd51, %rd9, %rd50;
	ld.global.f32 	%f323, [%rd51];
	div.rn.f32 	%f324, %f323, %f364;
	st.global.f32 	[%rd51], %f324;
	ld.global.f32 	%f325, [%rd51+4];
	div.rn.f32 	%f326, %f325, %f364;
	st.global.f32 	[%rd51+4], %f326;
	ld.global.f32 	%f327, [%rd51+8];
	div.rn.f32 	%f328, %f327, %f364;
	st.global.f32 	[%rd51+8], %f328;
	ld.global.f32 	%f329, [%rd51+12];
	div.rn.f32 	%f330, %f329, %f364;
	st.global.f32 	[%rd51+12], %f330;
	ld.global.f32 	%f331, [%rd51+16];
	div.rn.f32 	%f332, %f331, %f364;
	st.global.f32 	[%rd51+16], %f332;
	ld.global.f32 	%f333, [%rd51+20];
	div.rn.f32 	%f334, %f333, %f364;
	st.global.f32 	[%rd51+20], %f334;
	ld.global.f32 	%f335, [%rd51+24];
	div.rn.f32 	%f336, %f335, %f364;
	st.global.f32 	[%rd51+24], %f336;
	ld.global.f32 	%f337, [%rd51+28];
	div.rn.f32 	%f338, %f337, %f364;
	st.global.f32 	[%rd51+28], %f338;
	add.s32 	%r93, %r93, 8;
$L__BB0_33:
	setp.eq.s32 	%p54, %r35, 0;
	@%p54 bra 	$L__BB0_39;
	and.b32  	%r38, %r44, 3;
	setp.lt.u32 	%p55, %r35, 4;
	@%p55 bra 	$L__BB0_36;
	mul.wide.u32 	%rd52, %r93, 4;
	add.s64 	%rd53, %rd9, %rd52;
	ld.global.f32 	%f339, [%rd53];
	div.rn.f32 	%f340, %f339, %f364;
	st.global.f32 	[%rd53], %f340;
	ld.global.f32 	%f341, [%rd53+4];
	div.rn.f32 	%f342, %f341, %f364;
	st.global.f32 	[%rd53+4], %f342;
	ld.global.f32 	%f343, [%rd53+8];
	div.rn.f32 	%f344, %f343, %f364;
	st.global.f32 	[%rd53+8], %f344;
	ld.global.f32 	%f345, [%rd53+12];
	div.rn.f32 	%f346, %f345, %f364;
	st.global.f32 	[%rd53+12], %f346;
	add.s32 	%r93, %r93, 4;
$L__BB0_36:
	setp.eq.s32 	%p56, %r38, 0;
	@%p56 bra 	$L__BB0_39;
	mul.wide.u32 	%rd55, %r93, 4;
	add.s64 	%rd56, %rd26, %rd55;
	add.s64 	%rd62, %rd1, %rd56;
	neg.s32 	%r96, %r38;
$L__BB0_38:
	.pragma "nounroll";
	ld.global.f32 	%f347, [%rd62];
	div.rn.f32 	%f348, %f347, %f364;
	st.global.f32 	[%rd62], %f348;
	add.s64 	%rd62, %rd62, 4;
	add.s32 	%r96, %r96, 1;
	setp.ne.s32 	%p57, %r96, 0;
	@%p57 bra 	$L__BB0_38;
$L__BB0_39:
	ret;

}
	// .globl	_Z23softmax_forward_kernel2PfPKfii
.visible .entry _Z23softmax_forward_kernel2PfPKfii(
	.param .u64 .ptr .align 1 _Z23softmax_forward_kernel2PfPKfii_param_0,
	.param .u64 .ptr .align 1 _Z23softmax_forward_kernel2PfPKfii_param_1,
	.param .u32 _Z23softmax_forward_kernel2PfPKfii_param_2,
	.param .u32 _Z23softmax_forward_kernel2PfPKfii_param_3
)
{
	.reg .pred 	%p<27>;
	.reg .b32 	%r<116>;
	.reg .b32 	%f<116>;
	.reg .b64 	%rd<66>;

	ld.param.u64 	%rd13, [_Z23softmax_forward_kernel2PfPKfii_param_0];
	ld.param.u64 	%rd14, [_Z23softmax_forward_kernel2PfPKfii_param_1];
	ld.param.u32 	%r41, [_Z23softmax_forward_kernel2PfPKfii_param_3];
	cvta.to.global.u64 	%rd1, %rd14;
	cvta.to.global.u64 	%rd2, %rd13;
	mov.u32 	%r1, %ntid.x;
	mov.u32 	%r42, %ctaid.x;
	mov.u32 	%r115, %tid.x;
	mul.lo.s32 	%r43, %r41, %r42;
	cvt.s64.s32 	%rd3, %r43;
	mul.wide.s32 	%rd15, %r43, 4;
	add.s64 	%rd4, %rd1, %rd15;
	setp.ge.s32 	%p1, %r115, %r41;
	mov.f32 	%f110, 0fFF800000;
	@%p1 bra 	$L__BB1_3;
	mov.f32 	%f110, 0fFF800000;
	mov.u32 	%r101, %r115;
$L__BB1_2:
	mul.wide.s32 	%rd16, %r101, 4;
	add.s64 	%rd17, %rd4, %rd16;
	ld.global.f32 	%f15, [%rd17];
	max.f32 	%f110, %f110, %f15;
	add.s32 	%r101, %r101, %r1;
	setp.lt.s32 	%p2, %r101, %r41;
	@%p2 bra 	$L__BB1_2;
$L__BB1_3:
	shl.b32 	%r44, %r115, 2;
	mov.u32 	%r45, shared;
	add.s32 	%r5, %r45, %r44;
	st.shared.f32 	[%r5], %f110;
	bar.sync 	0;
	setp.lt.u32 	%p3, %r1, 2;
	@%p3 bra 	$L__BB1_8;
	mov.u32 	%r102, %r1;
$L__BB1_5:
	shr.u32 	%r7, %r102, 1;
	bar.sync 	0;
	setp.ge.u32 	%p4, %r115, %r7;
	@%p4 bra 	$L__BB1_7;
	ld.shared.f32 	%f16, [%r5];
	shl.b32 	%r46, %r7, 2;
	add.s32 	%r47, %r5, %r46;
	ld.shared.f32 	%f17, [%r47];
	max.f32 	%f18, %f16, %f17;
	st.shared.f32 	[%r5], %f18;
$L__BB1_7:
	setp.gt.u32 	%p5, %r102, 3;
	mov.u32 	%r102, %r7;
	@%p5 bra 	$L__BB1_5;
$L__BB1_8:
	setp.ge.s32 	%p6, %r115, %r41;
	bar.sync 	0;
	ld.shared.f32 	%f4, [shared];
	@%p6 bra 	$L__BB1_15;
	add.s32 	%r48, %r115, %r1;
	max.s32 	%r49, %r41, %r48;
	setp.lt.s32 	%p7, %r48, %r41;
	selp.u32 	%r50, 1, 0, %p7;
	add.s32 	%r51, %r48, %r50;
	sub.s32 	%r52, %r49, %r51;
	div.u32 	%r53, %r52, %r1;
	add.s32 	%r8, %r53, %r50;
	and.b32  	%r54, %r8, 3;
	setp.eq.s32 	%p8, %r54, 3;
	mov.u32 	%r106, %r115;
	@%p8 bra 	$L__BB1_12;
	add.s32 	%r55, %r8, 1;
	and.b32  	%r56, %r55, 3;
	cvt.u32.u64 	%r57, %rd3;
	add.s32 	%r104, %r115, %r57;
	shl.b64 	%rd18, %rd3, 2;
	mul.wide.u32 	%rd19, %r115, 4;
	add.s64 	%rd20, %rd18, %rd19;
	add.s64 	%rd64, %rd1, %rd20;
	mul.wide.u32 	%rd6, %r1, 4;
	neg.s32 	%r103, %r56;
	mad.lo.s32 	%r106, %r1, %r56, %r115;
$L__BB1_11:
	.pragma "nounroll";
	mul.wide.s32 	%rd21, %r104, 4;
	add.s64 	%rd22, %rd2, %rd21;
	ld.global.f32 	%f19, [%rd64];
	sub.f32 	%f20, %f19, %f4;
	fma.rn.f32 	%f21, %f20, 0f3BBB989D, 0f3F000000;
	cvt.sat.f32.f32 	%f22, %f21;
	mov.f32 	%f23, 0f4B400001;
	mov.f32 	%f24, 0f437C0000;
	fma.rm.f32 	%f25, %f22, %f24, %f23;
	add.f32 	%f26, %f25, 0fCB40007F;
	neg.f32 	%f27, %f26;
	fma.rn.f32 	%f28, %f20, 0f3FB8AA3B, %f27;
	fma.rn.f32 	%f29, %f20, 0f32A57060, %f28;
	mov.b32 	%r58, %f25;
	shl.b32 	%r59, %r58, 23;
	mov.b32 	%f30, %r59;
	ex2.approx.ftz.f32 	%f31, %f29;
	mul.f32 	%f32, %f31, %f30;
	st.global.f32 	[%rd22], %f32;
	add.s32 	%r104, %r104, %r1;
	add.s64 	%rd64, %rd64, %rd6;
	add.s32 	%r103, %r103, 1;
	setp.ne.s32 	%p9, %r103, 0;
	@%p9 bra 	$L__BB1_11;
$L__BB1_12:
	setp.lt.u32 	%p10, %r8, 3;
	@%p10 bra 	$L__BB1_15;
	cvt.u32.u64 	%r60, %rd3;
	shl.b32 	%r67, %r1, 2;
	cvt.u64.u32 	%rd29, %r67;
$L__BB1_14:
	mul.wide.u32 	%rd23, %r106, 4;
	add.s64 	%rd24, %rd4, %rd23;
	ld.global.f32 	%f33, [%rd24];
	sub.f32 	%f34, %f33, %f4;
	fma.rn.f32 	%f35, %f34, 0f3BBB989D, 0f3F000000;
	cvt.sat.f32.f32 	%f36, %f35;
	mov.f32 	%f37, 0f4B400001;
	mov.f32 	%f38, 0f437C0000;
	fma.rm.f32 	%f39, %f36, %f38, %f37;
	add.f32 	%f40, %f39, 0fCB40007F;
	neg.f32 	%f41, %f40;
	fma.rn.f32 	%f42, %f34, 0f3FB8AA3B, %f41;
	fma.rn.f32 	%f43, %f34, 0f32A57060, %f42;
	mov.b32 	%r61, %f39;
	shl.b32 	%r62, %r61, 23;
	mov.b32 	%f44, %r62;
	ex2.approx.ftz.f32 	%f45, %f43;
	mul.f32 	%f46, %f45, %f44;
	add.s32 	%r63, %r106, %r60;
	mul.wide.s32 	%rd25, %r63, 4;
	add.s64 	%rd26, %rd2, %rd25;
	st.global.f32 	[%rd26], %f46;
	add.s32 	%r64, %r106, %r1;
	mul.wide.u32 	%rd27, %r64, 4;
	add.s64 	%rd28, %rd4, %rd27;
	ld.global.f32 	%f47, [%rd28];
	sub.f32 	%f48, %f47, %f4;
	fma.rn.f32 	%f49, %f48, 0f3BBB989D, 0f3F000000;
	cvt.sat.f32.f32 	%f50, %f49;
	fma.rm.f32 	%f51, %f50, %f38, %f37;
	add.f32 	%f52, %f51, 0fCB40007F;
	neg.f32 	%f53, %f52;
	fma.rn.f32 	%f54, %f48, 0f3FB8AA3B, %f53;
	fma.rn.f32 	%f55, %f48, 0f32A57060, %f54;
	mov.b32 	%r65, %f51;
	shl.b32 	%r66, %r65, 23;
	mov.b32 	%f56, %r66;
	ex2.approx.ftz.f32 	%f57, %f55;
	mul.f32 	%f58, %f57, %f56;
	add.s64 	%rd30, %rd26, %rd29;
	st.global.f32 	[%rd30], %f58;
	add.s32 	%r68, %r64, %r1;
	mul.wide.u32 	%rd31, %r68, 4;
	add.s64 	%rd32, %rd4, %rd31;
	ld.global.f32 	%f59, [%rd32];
	sub.f32 	%f60, %f59, %f4;
	fma.rn.f32 	%f61, %f60, 0f3BBB989D, 0f3F000000;
	cvt.sat.f32.f32 	%f62, %f61;
	fma.rm.f32 	%f63, %f62, %f38, %f37;
	add.f32 	%f64, %f63, 0fCB40007F;
	neg.f32 	%f65, %f64;
	fma.rn.f32 	%f66, %f60, 0f3FB8AA3B, %f65;
	fma.rn.f32 	%f67, %f60, 0f32A57060, %f66;
	mov.b32 	%r69, %f63;
	shl.b32 	%r70, %r69, 23;
	mov.b32 	%f68, %r70;
	ex2.approx.ftz.f32 	%f69, %f67;
	mul.f32 	%f70, %f69, %f68;
	add.s64 	%rd33, %rd30, %rd29;
	st.global.f32 	[%rd33], %f70;
	add.s32 	%r71, %r68, %r1;
	mul.wide.u32 	%rd34, %r71, 4;
	add.s64 	%rd35, %rd4, %rd34;
	ld.global.f32 	%f71, [%rd35];
	sub.f32 	%f72, %f71, %f4;
	fma.rn.f32 	%f73, %f72, 0f3BBB989D, 0f3F000000;
	cvt.sat.f32.f32 	%f74, %f73;
	fma.rm.f32 	%f75, %f74, %f38, %f37;
	add.f32 	%f76, %f75, 0fCB40007F;
	neg.f32 	%f77, %f76;
	fma.rn.f32 	%f78, %f72, 0f3FB8AA3B, %f77;
	fma.rn.f32 	%f79, %f72, 0f32A57060, %f78;
	mov.b32 	%r72, %f75;
	shl.b32 	%r73, %r72, 23;
	mov.b32 	%f80, %r73;
	ex2.approx.ftz.f32 	%f81, %f79;
	mul.f32 	%f82, %f81, %f80;
	add.s64 	%rd36, %rd33, %rd29;
	st.global.f32 	[%rd36], %f82;
	add.s32 	%r106, %r71, %r1;
	setp.lt.s32 	%p11, %r106, %r41;
	@%p11 bra 	$L__BB1_14;
$L__BB1_15:
	setp.ge.s32 	%p12, %r115, %r41;
	bar.sync 	0;
	mov.f32 	%f115, 0f00000000;
	@%p12 bra 	$L__BB1_21;
	add.s32 	%r74, %r115, %r1;
	max.s32 	%r75, %r41, %r74;
	setp.lt.s32 	%p13, %r74, %r41;
	selp.u32 	%r76, 1, 0, %p13;
	add.s32 	%r77, %r74, %r76;
	sub.s32 	%r78, %r75, %r77;
	div.u32 	%r79, %r78, %r1;
	add.s32 	%r19, %r79, %r76;
	and.b32  	%r80, %r19, 3;
	setp.eq.s32 	%p14, %r80, 3;
	mov.f32 	%f115, 0f00000000;
	mov.u32 	%r109, %r115;
	@%p14 bra 	$L__BB1_19;
	cvt.u64.u32 	%rd37, %r115;
	add.s64 	%rd38, %rd3, %rd37;
	shl.b64 	%rd39, %rd38, 2;
	add.s64 	%rd65, %rd2, %rd39;
	mul.wide.u32 	%rd10, %r1, 4;
	add.s32 	%r81, %r19, 1;
	and.b32  	%r82, %r81, 3;
	neg.s32 	%r107, %r82;
	mov.f32 	%f115, 0f00000000;
	mov.u32 	%r109, %r115;
$L__BB1_18:
	.pragma "nounroll";
	ld.global.f32 	%f87, [%rd65];
	add.f32 	%f115, %f115, %f87;
	add.s32 	%r109, %r109, %r1;
	add.s64 	%rd65, %rd65, %rd10;
	add.s32 	%r107, %r107, 1;
	setp.ne.s32 	%p15, %r107, 0;
	@%p15 bra 	$L__BB1_18;
$L__BB1_19:
	setp.lt.u32 	%p16, %r19, 3;
	@%p16 bra 	$L__BB1_21;
$L__BB1_20:
	cvt.u64.u32 	%rd40, %r109;
	add.s64 	%rd41, %rd40, %rd3;
	shl.b64 	%rd42, %rd41, 2;
	add.s64 	%rd43, %rd2, %rd42;
	ld.global.f32 	%f88, [%rd43];
	add.f32 	%f89, %f115, %f88;
	add.s32 	%r83, %r109, %r1;
	cvt.u64.u32 	%rd44, %r83;
	add.s64 	%rd45, %rd44, %rd3;
	shl.b64 	%rd46, %rd45, 2;
	add.s64 	%rd47, %rd2, %rd46;
	ld.global.f32 	%f90, [%rd47];
	add.f32 	%f91, %f89, %f90;
	add.s32 	%r84, %r83, %r1;
	cvt.u64.u32 	%rd48, %r84;
	add.s64 	%rd49, %rd48, %rd3;
	shl.b64 	%rd50, %rd49, 2;
	add.s64 	%rd51, %rd2, %rd50;
	ld.global.f32 	%f92, [%rd51];
	add.f32 	%f93, %f91, %f92;
	add.s32 	%r85, %r84, %r1;
	cvt.u64.u32 	%rd52, %r85;
	add.s64 	%rd53, %rd52, %rd3;
	shl.b64 	%rd54, %rd53, 2;
	add.s64 	%rd55, %rd2, %rd54;
	ld.global.f32 	%f94, [%rd55];
	add.f32 	%f115, %f93, %f94;
	add.s32 	%r109, %r85, %r1;
	setp.lt.s32 	%p17, %r109, %r41;
	@%p17 bra 	$L__BB1_20;
$L__BB1_21:
	setp.lt.u32 	%p18, %r1, 2;
	st.shared.f32 	[%r5], %f115;
	@%p18 bra 	$L__BB1_26;
	mov.u32 	%r111, %r1;
$L__BB1_23:
	shr.u32 	%r29, %r111, 1;
	bar.sync 	0;
	setp.ge.u32 	%p19, %r115, %r29;
	@%p19 bra 	$L__BB1_25;
	shl.b32 	%r86, %r29, 2;
	add.s32 	%r87, %r5, %r86;
	ld.shared.f32 	%f95, [%r87];
	ld.shared.f32 	%f96, [%r5];
	add.f32 	%f97, %f95, %f96;
	st.shared.f32 	[%r5], %f97;
$L__BB1_25:
	setp.gt.u32 	%p20, %r111, 3;
	mov.u32 	%r111, %r29;
	@%p20 bra 	$L__BB1_23;
$L__BB1_26:
	setp.ge.s32 	%p21, %r115, %r41;
	bar.sync 	0;
	ld.shared.f32 	%f98, [shared];
	rcp.rn.f32 	%f12, %f98;
	@%p21 bra 	$L__BB1_33;
	add.s32 	%r88, %r115, %r1;
	max.s32 	%r89, %r41, %r88;
	setp.lt.s32 	%p22, %r88, %r41;
	selp.u32 	%r90, 1, 0, %p22;
	add.s32 	%r91, %r88, %r90;
	sub.s32 	%r92, %r89, %r91;
	div.u32 	%r93, %r92, %r1;
	add.s32 	%r30, %r93, %r90;
	and.b32  	%r94, %r30, 3;
	setp.eq.s32 	%p23, %r94, 3;
	@%p23 bra 	$L__BB1_30;
	add.s32 	%r95, %r30, 1;
	and.b32  	%r96, %r95, 3;
	cvt.u32.u64 	%r97, %rd3;
	add.s32 	%r113, %r115, %r97;
	neg.s32 	%r112, %r96;
	mad.lo.s32 	%r115, %r1, %r96, %r115;
$L__BB1_29:
	.pragma "nounroll";
	mul.wide.s32 	%rd56, %r113, 4;
	add.s64 	%rd57, %rd2, %rd56;
	ld.global.f32 	%f99, [%rd57];
	mul.f32 	%f100, %f12, %f99;
	st.global.f32 	[%rd57], %f100;
	add.s32 	%r113, %r113, %r1;
	add.s32 	%r112, %r112, 1;
	setp.ne.s32 	%p24, %r112, 0;
	@%p24 bra 	$L__BB1_29;
$L__BB1_30:
	setp.lt.u32 	%p25, %r30, 3;
	@%p25 bra 	$L__BB1_33;
	cvt.u32.u64 	%r98, %rd3;
	shl.b32 	%r100, %r1, 2;
	cvt.u64.u32 	%rd60, %r100;
$L__BB1_32:
	add.s32 	%r99, %r115, %r98;
	mul.wide.s32 	%rd58, %r99, 4;
	add.s64 	%rd59, %rd2, %rd58;
	ld.global.f32 	%f101, [%rd59];
	mul.f32 	%f102, %f12, %f101;
	st.global.f32 	[%rd59], %f102;
	add.s64 	%rd61, %rd59, %rd60;
	ld.global.f32 	%f103, [%rd61];
	mul.f32 	%f104, %f12, %f103;
	st.global.f32 	[%rd61], %f104;
	add.s64 	%rd62, %rd61, %rd60;
	ld.global.f32 	%f105, [%rd62];
	mul.f32 	%f106, %f12, %f105;
	st.global.f32 	[%rd62], %f106;
	add.s64 	%rd63, %rd62, %rd60;
	ld.global.f32 	%f107, [%rd63];
	mul.f32 	%f108, %f12, %f107;
	st.global.f32 	[%rd63], %f108;
	add.s32 	%r115, %r100, %r115;
	setp.lt.s32 	%p26, %r115, %r41;
	@%p26 bra 	$L__BB1_32;
$L__BB1_33:
	ret;

}
	// .globl	_Z23softmax_forward_kernel3PfPKfii
.visible .entry _Z23softmax_forward_kernel3PfPKfii(
	.param .u64 .ptr .align 1 _Z23softmax_forward_kernel3PfPKfii_param_0,
	.param .u64 .ptr .align 1 _Z23softmax_forward_kernel3PfPKfii_param_1,
	.param .u32 _Z23softmax_forward_kernel3PfPKfii_param_2,
	.param .u32 _Z23softmax_forward_kernel3PfPKfii_param_3
)
{
	.reg .pred 	%p<20>;
	.reg .b32 	%r<48>;
	.reg .b32 	%f<55>;
	.reg .b64 	%rd<17>;

	ld.param.u64 	%rd3, [_Z23softmax_forward_kernel3PfPKfii_param_0];
	ld.param.u64 	%rd4, [_Z23softmax_forward_kernel3PfPKfii_param_1];
	ld.param.u32 	%r16, [_Z23softmax_forward_kernel3PfPKfii_param_3];
	cvta.to.global.u64 	%rd5, %rd4;
	cvta.to.global.u64 	%rd1, %rd3;
	mov.u32 	%r17, %ctaid.x;
	mov.u32 	%r47, %tid.x;
	mul.lo.s32 	%r2, %r16, %r17;
	mul.wide.s32 	%rd6, %r2, 4;
	add.s64 	%rd2, %rd5, %rd6;
	setp.ge.s32 	%p1, %r47, %r16;
	mov.f32 	%f52, 0fFF800000;
	@%p1 bra 	$L__BB2_3;
	mov.f32 	%f52, 0fFF800000;
	mov.u32 	%r3, %ntid.x;
	mov.u32 	%r44, %r47;
$L__BB2_2:
	mul.wide.s32 	%rd7, %r44, 4;
	add.s64 	%rd8, %rd2, %rd7;
	ld.global.f32 	%f11, [%rd8];
	max.f32 	%f52, %f52, %f11;
	add.s32 	%r44, %r44, %r3;
	setp.lt.s32 	%p2, %r44, %r16;
	@%p2 bra 	$L__BB2_2;
$L__BB2_3:
	setp.ge.s32 	%p3, %r47, %r16;
	mov.b32 	%r18, %f52;
	shfl.sync.down.b32	%r19|%p4, %r18, 16, 31, -1;
	mov.b32 	%f13, %r19;
	max.f32 	%f14, %f52, %f13;
	mov.b32 	%r20, %f14;
	shfl.sync.down.b32	%r21|%p5, %r20, 8, 31, -1;
	mov.b32 	%f15, %r21;
	max.f32 	%f16, %f14, %f15;
	mov.b32 	%r22, %f16;
	shfl.sync.down.b32	%r23|%p6, %r22, 4, 31, -1;
	mov.b32 	%f17, %r23;
	max.f32 	%f18, %f16, %f17;
	mov.b32 	%r24, %f18;
	shfl.sync.down.b32	%r25|%p7, %r24, 2, 31, -1;
	mov.b32 	%f19, %r25;
	max.f32 	%f20, %f18, %f19;
	mov.b32 	%r26, %f20;
	shfl.sync.down.b32	%r27|%p8, %r26, 1, 31, -1;
	mov.b32 	%f21, %r27;
	max.f32 	%f22, %f20, %f21;
	mov.b32 	%r28, %f22;
	shfl.sync.idx.b32	%r6|%p9, %r28, 0, 31, -1;
	mov.f32 	%f54, 0f00000000;
	@%p3 bra 	$L__BB2_8;
	mov.u32 	%r7, %ntid.x;
	mov.b32 	%f4, %r6;
	mov.u32 	%r45, %r47;
$L__BB2_5:
	mul.wide.s32 	%rd9, %r45, 4;
	add.s64 	%rd10, %rd2, %rd9;
	ld.global.f32 	%f23, [%rd10];
	sub.f32 	%f24, %f23, %f4;
	fma.rn.f32 	%f25, %f24, 0f3BBB989D, 0f3F000000;
	cvt.sat.f32.f32 	%f26, %f25;
	mov.f32 	%f27, 0f4B400001;
	mov.f32 	%f28, 0f437C0000;
	fma.rm.f32 	%f29, %f26, %f28, %f27;
	add.f32 	%f30, %f29, 0fCB40007F;
	neg.f32 	%f31, %f30;
	fma.rn.f32 	%f32, %f24, 0f3FB8AA3B, %f31;
	fma.rn.f32 	%f33, %f24, 0f32A57060, %f32;
	mov.b32 	%r29, %f29;
	shl.b32 	%r30, %r29, 23;
	mov.b32 	%f34, %r30;
	ex2.approx.ftz.f32 	%f35, %f33;
	mul.f32 	%f36, %f35, %f34;
	add.s32 	%r31, %r45, %r2;
	mul.wide.s32 	%rd11, %r31, 4;
	add.s64 	%rd12, %rd1, %rd11;
	st.global.f32 	[%rd12], %f36;
	add.s32 	%r45, %r45, %r7;
	setp.lt.s32 	%p10, %r45, %r16;
	@%p10 bra 	$L__BB2_5;
	mov.f32 	%f54, 0f00000000;
	mov.u32 	%r46, %r47;
$L__BB2_7:
	mul.wide.s32 	%rd13, %r46, 4;
	add.s64 	%rd14, %rd1, %rd13;
	ld.global.f32 	%f38, [%rd14];
	add.f32 	%f54, %f54, %f38;
	add.s32 	%r46, %r46, %r7;
	setp.lt.s32 	%p11, %r46, %r16;
	@%p11 bra 	$L__BB2_7;
$L__BB2_8:
	setp.ge.s32 	%p12, %r47, %r16;
	mov.b32 	%r32, %f54;
	shfl.sync.down.b32	%r33|%p13, %r32, 16, 31, -1;
	mov.b32 	%f39, %r33;
	add.f32 	%f40, %f54, %f39;
	mov.b32 	%r34, %f40;
	shfl.sync.down.b32	%r35|%p14, %r34, 8, 31, -1;
	mov.b32 	%f41, %r35;
	add.f32 	%f42, %f40, %f41;
	mov.b32 	%r36, %f42;
	shfl.sync.down.b32	%r37|%p15, %r36, 4, 31, -1;
	mov.b32 	%f43, %r37;
	add.f32 	%f44, %f42, %f43;
	mov.b32 	%r38, %f44;
	shfl.sync.down.b32	%r39|%p16, %r38, 2, 31, -1;
	mov.b32 	%f45, %r39;
	add.f32 	%f46, %f44, %f45;
	mov.b32 	%r40, %f46;
	shfl.sync.down.b32	%r41|%p17, %r40, 1, 31, -1;
	mov.b32 	%f47, %r41;
	add.f32 	%f48, %f46, %f47;
	mov.b32 	%r42, %f48;
	shfl.sync.idx.b32	%r12|%p18, %r42, 0, 31, -1;
	@%p12 bra 	$L__BB2_11;
	mov.u32 	%r13, %ntid.x;
	mov.b32 	%f8, %r12;
$L__BB2_10:
	add.s32 	%r43, %r47, %r2;
	mul.wide.s32 	%rd15, %r43, 4;
	add.s64 	%rd16, %rd1, %rd15;
	ld.global.f32 	%f49, [%rd16];
	div.rn.f32 	%f50, %f49, %f8;
	st.global.f32 	[%rd16], %f50;
	add.s32 	%r47, %r47, %r13;
	setp.lt.s32 	%p19, %r47, %r16;
	@%p19 bra 	$L__BB2_10;
$L__BB2_11:
	ret;

}
	// .globl	_Z23softmax_forward_kernel4PfPKfii
.visible .entry _Z23softmax_forward_kernel4PfPKfii(
	.param .u64 .ptr .align 1 _Z23softmax_forward_kernel4PfPKfii_param_0,
	.param .u64 .ptr .align 1 _Z23softmax_forward_kernel4PfPKfii_param_1,
	.param .u32 _Z23softmax_forward_kernel4PfPKfii_param_2,
	.param .u32 _Z23softmax_forward_kernel4PfPKfii_param_3
)
{
	.reg .pred 	%p<41>;
	.reg .b32 	%r<141>;
	.reg .b32 	%f<216>;
	.reg .b64 	%rd<19>;

	ld.param.u64 	%rd4, [_Z23softmax_forward_kernel4PfPKfii_param_0];
	ld.param.u64 	%rd5, [_Z23softmax_forward_kernel4PfPKfii_param_1];
	ld.param.u32 	%r60, [_Z23softmax_forward_kernel4PfPKfii_param_3];
	cvta.to.global.u64 	%rd6, %rd5;
	cvta.to.global.u64 	%rd1, %rd4;
	mov.u32 	%r61, %ctaid.x;
	mov.u32 	%r1, %tid.x;
	shr.u32 	%r2, %r1, 5;
	and.b32  	%r3, %r1, 31;
	mov.u32 	%r4, %ntid.x;
	shr.u32 	%r5, %r4, 5;
	mul.lo.s32 	%r6, %r60, %r61;
	mul.wide.s32 	%rd7, %r6, 4;
	add.s64 	%rd2, %rd6, %rd7;
	setp.ge.s32 	%p1, %r1, %r60;
	mov.f32 	%f195, 0fFF800000;
	@%p1 bra 	$L__BB3_3;
	mov.f32 	%f195, 0fFF800000;
	mov.u32 	%r122, %r1;
$L__BB3_2:
	mul.wide.s32 	%rd8, %r122, 4;
	add.s64 	%rd9, %rd2, %rd8;
	ld.global.f32 	%f42, [%rd9];
	max.f32 	%f195, %f195, %f42;
	add.s32 	%r122, %r122, %r4;
	setp.lt.s32 	%p2, %r122, %r60;
	@%p2 bra 	$L__BB3_2;
$L__BB3_3:
	mov.b32 	%r62, %f195;
	shfl.sync.down.b32	%r63|%p3, %r62, 16, 31, -1;
	mov.b32 	%f43, %r63;
	max.f32 	%f44, %f195, %f43;
	mov.b32 	%r64, %f44;
	shfl.sync.down.b32	%r65|%p4, %r64, 8, 31, -1;
	mov.b32 	%f45, %r65;
	max.f32 	%f46, %f44, %f45;
	mov.b32 	%r66, %f46;
	shfl.sync.down.b32	%r67|%p5, %r66, 4, 31, -1;
	mov.b32 	%f47, %r67;
	max.f32 	%f48, %f46, %f47;
	mov.b32 	%r68, %f48;
	shfl.sync.down.b32	%r69|%p6, %r68, 2, 31, -1;
	mov.b32 	%f49, %r69;
	max.f32 	%f50, %f48, %f49;
	mov.b32 	%r70, %f50;
	shfl.sync.down.b32	%r71|%p7, %r70, 1, 31, -1;
	mov.b32 	%f51, %r71;
	max.f32 	%f4, %f50, %f51;
	setp.ne.s32 	%p8, %r3, 0;
	@%p8 bra 	$L__BB3_5;
	shl.b32 	%r72, %r2, 2;
	mov.u32 	%r73, shared;
	add.s32 	%r74, %r73, %r72;
	st.shared.f32 	[%r74], %f4;
$L__BB3_5:
	bar.sync 	0;
	setp.ne.s32 	%p9, %r1, 0;
	@%p9 bra 	$L__BB3_21;
	ld.shared.f32 	%f204, [shared];
	setp.lt.u32 	%p10, %r4, 64;
	@%p10 bra 	$L__BB3_20;
	add.s32 	%r9, %r5, -1;
	add.s32 	%r76, %r5, -2;
	and.b32  	%r10, %r9, 15;
	setp.lt.u32 	%p11, %r76, 15;
	mov.b32 	%r127, 1;
	@%p11 bra 	$L__BB3_11;
	mov.u32 	%r79, shared;
	add.s32 	%r123, %r79, 32;
	and.b32  	%r80, %r9, -16;
	neg.s32 	%r125, %r80;
	mov.b32 	%r124, 0;
$L__BB3_9:
	.pragma "nounroll";
	ld.shared.f32 	%f53, [%r123+-28];
	max.f32 	%f54, %f204, %f53;
	ld.shared.v2.f32 	{%f55, %f56}, [%r123+-24];
	max.f32 	%f57, %f54, %f55;
	max.f32 	%f58, %f57, %f56;
	ld.shared.v4.f32 	{%f59, %f60, %f61, %f62}, [%r123+-16];
	max.f32 	%f63, %f58, %f59;
	max.f32 	%f64, %f63, %f60;
	max.f32 	%f65, %f64, %f61;
	max.f32 	%f66, %f65, %f62;
	ld.shared.v4.f32 	{%f67, %f68, %f69, %f70}, [%r123];
	max.f32 	%f71, %f66, %f67;
	max.f32 	%f72, %f71, %f68;
	max.f32 	%f73, %f72, %f69;
	max.f32 	%f74, %f73, %f70;
	ld.shared.v4.f32 	{%f75, %f76, %f77, %f78}, [%r123+16];
	max.f32 	%f79, %f74, %f75;
	max.f32 	%f80, %f79, %f76;
	max.f32 	%f81, %f80, %f77;
	max.f32 	%f82, %f81, %f78;
	ld.shared.f32 	%f83, [%r123+32];
	max.f32 	%f204, %f82, %f83;
	add.s32 	%r125, %r125, 16;
	add.s32 	%r124, %r124, 16;
	add.s32 	%r123, %r123, 64;
	setp.ne.s32 	%p12, %r125, 0;
	@%p12 bra 	$L__BB3_9;
	add.s32 	%r127, %r124, 1;
$L__BB3_11:
	setp.eq.s32 	%p13, %r10, 0;
	@%p13 bra 	$L__BB3_20;
	and.b32  	%r20, %r9, 7;
	setp.lt.u32 	%p14, %r10, 8;
	@%p14 bra 	$L__BB3_14;
	shl.b32 	%r81, %r127, 2;
	mov.u32 	%r82, shared;
	add.s32 	%r83, %r82, %r81;
	ld.shared.f32 	%f85, [%r83];
	max.f32 	%f86, %f204, %f85;
	ld.shared.f32 	%f87, [%r83+4];
	max.f32 	%f88, %f86, %f87;
	ld.shared.f32 	%f89, [%r83+8];
	max.f32 	%f90, %f88, %f89;
	ld.shared.f32 	%f91, [%r83+12];
	max.f32 	%f92, %f90, %f91;
	ld.shared.f32 	%f93, [%r83+16];
	max.f32 	%f94, %f92, %f93;
	ld.shared.f32 	%f95, [%r83+20];
	max.f32 	%f96, %f94, %f95;
	ld.shared.f32 	%f97, [%r83+24];
	max.f32 	%f98, %f96, %f97;
	ld.shared.f32 	%f99, [%r83+28];
	max.f32 	%f204, %f98, %f99;
	add.s32 	%r127, %r127, 8;
$L__BB3_14:
	setp.eq.s32 	%p15, %r20, 0;
	@%p15 bra 	$L__BB3_20;
	and.b32  	%r23, %r9, 3;
	setp.lt.u32 	%p16, %r20, 4;
	@%p16 bra 	$L__BB3_17;
	shl.b32 	%r84, %r127, 2;
	mov.u32 	%r85, shared;
	add.s32 	%r86, %r85, %r84;
	ld.shared.f32 	%f101, [%r86];
	max.f32 	%f102, %f204, %f101;
	ld.shared.f32 	%f103, [%r86+4];
	max.f32 	%f104, %f102, %f103;
	ld.shared.f32 	%f105, [%r86+8];
	max.f32 	%f106, %f104, %f105;
	ld.shared.f32 	%f107, [%r86+12];
	max.f32 	%f204, %f106, %f107;
	add.s32 	%r127, %r127, 4;
$L__BB3_17:
	setp.eq.s32 	%p17, %r23, 0;
	@%p17 bra 	$L__BB3_20;
	shl.b32 	%r87, %r127, 2;
	mov.u32 	%r88, shared;
	add.s32 	%r130, %r88, %r87;
	neg.s32 	%r129, %r23;
$L__BB3_19:
	.pragma "nounroll";
	ld.shared.f32 	%f108, [%r130];
	max.f32 	%f204, %f204, %f108;
	add.s32 	%r130, %r130, 4;
	add.s32 	%r129, %r129, 1;
	setp.ne.s32 	%p18, %r129, 0;
	@%p18 bra 	$L__BB3_19;
$L__BB3_20:
	st.shared.f32 	[shared], %f204;
$L__BB3_21:
	setp.ge.s32 	%p19, %r1, %r60;
	bar.sync 	0;
	@%p19 bra 	$L__BB3_24;
	ld.shared.f32 	%f19, [shared];
	mov.u32 	%r131, %r1;
$L__BB3_23:
	mul.wide.s32 	%rd10, %r131, 4;
	add.s64 	%rd11, %rd2, %rd10;
	ld.global.f32 	%f109, [%rd11];
	sub.f32 	%f110, %f109, %f19;
	fma.rn.f32 	%f111, %f110, 0f3BBB989D, 0f3F000000;
	cvt.sat.f32.f32 	%f112, %f111;
	mov.f32 	%f113, 0f4B400001;
	mov.f32 	%f114, 0f437C0000;
	fma.rm.f32 	%f115, %f112, %f114, %f113;
	add.f32 	%f116, %f115, 0fCB40007F;
	neg.f32 	%f117, %f116;
	fma.rn.f32 	%f118, %f110, 0f3FB8AA3B, %f117;
	fma.rn.f32 	%f119, %f110, 0f32A57060, %f118;
	mov.b32 	%r89, %f115;
	shl.b32 	%r90, %r89, 23;
	mov.b32 	%f120, %r90;
	ex2.approx.ftz.f32 	%f121, %f119;
	mul.f32 	%f122, %f121, %f120;
	add.s32 	%r91, %r131, %r6;
	mul.wide.s32 	%rd12, %r91, 4;
	add.s64 	%rd13, %rd1, %rd12;
	st.global.f32 	[%rd13], %f122;
	add.s32 	%r131, %r131, %r4;
	setp.lt.s32 	%p20, %r131, %r60;
	@%p20 bra 	$L__BB3_23;
$L__BB3_24:
	setp.ge.s32 	%p21, %r1, %r60;
	add.s64 	%rd3, %rd1, %rd7;
	mov.f32 	%f206, 0f00000000;
	@%p21 bra 	$L__BB3_27;
	mov.f32 	%f206, 0f00000000;
	mov.u32 	%r132, %r1;
$L__BB3_26:
	mul.wide.s32 	%rd15, %r132, 4;
	add.s64 	%rd16, %rd3, %rd15;
	ld.global.f32 	%f125, [%rd16];
	add.f32 	%f206, %f206, %f125;
	add.s32 	%r132, %r132, %r4;
	setp.lt.s32 	%p22, %r132, %r60;
	@%p22 bra 	$L__BB3_26;
$L__BB3_27:
	shl.b32 	%r92, %r5, 2;
	mov.u32 	%r93, shared;
	add.s32 	%r36, %r93, %r92;
	setp.ne.s32 	%p23, %r3, 0;
	mov.b32 	%r94, %f206;
	shfl.sync.down.b32	%r95|%p24, %r94, 16, 31, -1;
	mov.b32 	%f126, %r95;
	add.f32 	%f127, %f206, %f126;
	mov.b32 	%r96, %f127;
	shfl.sync.down.b32	%r97|%p25, %r96, 8, 31, -1;
	mov.b32 	%f128, %r97;
	add.f32 	%f129, %f127, %f128;
	mov.b32 	%r98, %f129;
	shfl.sync.down.b32	%r99|%p26, %r98, 4, 31, -1;
	mov.b32 	%f130, %r99;
	add.f32 	%f131, %f129, %f130;
	mov.b32 	%r100, %f131;
	shfl.sync.down.b32	%r101|%p27, %r100, 2, 31, -1;
	mov.b32 	%f132, %r101;
	add.f32 	%f133, %f131, %f132;
	mov.b32 	%r102, %f133;
	shfl.sync.down.b32	%r103|%p28, %r102, 1, 31, -1;
	mov.b32 	%f134, %r103;
	add.f32 	%f23, %f133, %f134;
	@%p23 bra 	$L__BB3_29;
	shl.b32 	%r104, %r2, 2;
	add.s32 	%r105, %r36, %r104;
	st.shared.f32 	[%r105], %f23;
$L__BB3_29:
	setp.ne.s32 	%p29, %r1, 0;
	bar.sync 	0;
	@%p29 bra 	$L__BB3_44;
	ld.shared.f32 	%f215, [%r36];
	setp.lt.u32 	%p30, %r4, 32;
	@%p30 bra 	$L__BB3_43;
	add.s32 	%r107, %r5, -1;
	and.b32  	%r37, %r5, 15;
	setp.lt.u32 	%p31, %r107, 15;
	mov.b32 	%r136, 0;
	@%p31 bra 	$L__BB3_34;
	and.b32  	%r136, %r5, 48;
	and.b32  	%r109, %r5, 134217712;
	neg.s32 	%r134, %r109;
	add.s32 	%r112, %r92, %r93;
	add.s32 	%r133, %r112, 32;
$L__BB3_33:
	.pragma "nounroll";
	ld.shared.f32 	%f136, [%r133+-32];
	add.f32 	%f137, %f215, %f136;
	ld.shared.f32 	%f138, [%r133+-28];
	add.f32 	%f139, %f137, %f138;
	ld.shared.f32 	%f140, [%r133+-24];
	add.f32 	%f141, %f139, %f140;
	ld.shared.f32 	%f142, [%r133+-20];
	add.f32 	%f143, %f141, %f142;
	ld.shared.f32 	%f144, [%r133+-16];
	add.f32 	%f145, %f143, %f144;
	ld.shared.f32 	%f146, [%r133+-12];
	add.f32 	%f147, %f145, %f146;
	ld.shared.f32 	%f148, [%r133+-8];
	add.f32 	%f149, %f147, %f148;
	ld.shared.f32 	%f150, [%r133+-4];
	add.f32 	%f151, %f149, %f150;
	ld.shared.f32 	%f152, [%r133];
	add.f32 	%f153, %f151, %f152;
	ld.shared.f32 	%f154, [%r133+4];
	add.f32 	%f155, %f153, %f154;
	ld.shared.f32 	%f156, [%r133+8];
	add.f32 	%f157, %f155, %f156;
	ld.shared.f32 	%f158, [%r133+12];
	add.f32 	%f159, %f157, %f158;
	ld.shared.f32 	%f160, [%r133+16];
	add.f32 	%f161, %f159, %f160;
	ld.shared.f32 	%f162, [%r133+20];
	add.f32 	%f163, %f161, %f162;
	ld.shared.f32 	%f164, [%r133+24];
	add.f32 	%f165, %f163, %f164;
	ld.shared.f32 	%f166, [%r133+28];
	add.f32 	%f215, %f165, %f166;
	add.s32 	%r134, %r134, 16;
	add.s32 	%r133, %r133, 64;
	setp.ne.s32 	%p32, %r134, 0;
	@%p32 bra 	$L__BB3_33;
$L__BB3_34:
	setp.eq.s32 	%p33, %r37, 0;
	@%p33 bra 	$L__BB3_43;
	and.b32  	%r46, %r5, 7;
	setp.lt.u32 	%p34, %r37, 8;
	@%p34 bra 	$L__BB3_37;
	shl.b32 	%r113, %r136, 2;
	add.s32 	%r114, %r36, %r113;
	ld.shared.f32 	%f168, [%r114];
	add.f32 	%f169, %f215, %f168;
	ld.shared.f32 	%f170, [%r114+4];
	add.f32 	%f171, %f169, %f170;
	ld.shared.f32 	%f172, [%r114+8];
	add.f32 	%f173, %f171, %f172;
	ld.shared.f32 	%f174, [%r114+12];
	add.f32 	%f175, %f173, %f174;
	ld.shared.f32 	%f176, [%r114+16];
	add.f32 	%f177, %f175, %f176;
	ld.shared.f32 	%f178, [%r114+20];
	add.f32 	%f179, %f177, %f178;
	ld.shared.f32 	%f180, [%r114+24];
	add.f32 	%f181, %f179, %f180;
	ld.shared.f32 	%f182, [%r114+28];
	add.f32 	%f215, %f181, %f182;
	add.s32 	%r136, %r136, 8;
$L__BB3_37:
	setp.eq.s32 	%p35, %r46, 0;
	@%p35 bra 	$L__BB3_43;
	and.b32  	%r49, %r5, 3;
	setp.lt.u32 	%p36, %r46, 4;
	@%p36 bra 	$L__BB3_40;
	shl.b32 	%r115, %r136, 2;
	add.s32 	%r116, %r36, %r115;
	ld.shared.f32 	%f184, [%r116];
	add.f32 	%f185, %f215, %f184;
	ld.shared.f32 	%f186, [%r116+4];
	add.f32 	%f187, %f185, %f186;
	ld.shared.f32 	%f188, [%r116+8];
	add.f32 	%f189, %f187, %f188;
	ld.shared.f32 	%f190, [%r116+12];
	add.f32 	%f215, %f189, %f190;
	add.s32 	%r136, %r136, 4;
$L__BB3_40:
	setp.eq.s32 	%p37, %r49, 0;
	@%p37 bra 	$L__BB3_43;
	shl.b32 	%r117, %r136, 2;
	add.s32 	%r119, %r117, %r92;
	add.s32 	%r139, %r93, %r119;
	neg.s32 	%r138, %r49;
$L__BB3_42:
	.pragma "nounroll";
	ld.shared.f32 	%f191, [%r139];
	add.f32 	%f215, %f215, %f191;
	add.s32 	%r139, %r139, 4;
	add.s32 	%r138, %r138, 1;
	setp.ne.s32 	%p38, %r138, 0;
	@%p38 bra 	$L__BB3_42;
$L__BB3_43:
	st.shared.f32 	[%r36], %f215;
$L__BB3_44:
	bar.sync 	0;
	ld.shared.f32 	%f38, [%r36];
	setp.lt.s32 	%p39, %r60, 1;
	@%p39 bra 	$L__BB3_47;
	rcp.rn.f32 	%f39, %f38;
	mov.b32 	%r140, 0;
$L__BB3_46:
	mul.wide.s32 	%rd17, %r140, 4;
	add.s64 	%rd18, %rd3, %rd17;
	ld.global.f32 	%f192, [%rd18];
	mul.f32 	%f193, %f39, %f192;
	st.global.f32 	[%rd18], %f193;
	add.s32 	%r140, %r140, %r4;
	setp.lt.s32 	%p40, %r140, %r60;
	@%p40 bra 	$L__BB3_46;
$L__BB3_47:
	ret;

}
	// .globl	_Z28softmax_forward_kernel4_copyPfPKfii
.visible .entry _Z28softmax_forward_kernel4_copyPfPKfii(
	.param .u64 .ptr .align 1 _Z28softmax_forward_kernel4_copyPfPKfii_param_0,
	.param .u64 .ptr .align 1 _Z28softmax_forward_kernel4_copyPfPKfii_param_1,
	.param .u32 _Z28softmax_forward_kernel4_copyPfPKfii_param_2,
	.param .u32 _Z28softmax_forward_kernel4_copyPfPKfii_param_3
)
{
	.reg .pred 	%p<40>;
	.reg .b32 	%r<145>;
	.reg .b32 	%f<216>;
	.reg .b64 	%rd<14>;

	ld.param.u64 	%rd3, [_Z28softmax_forward_kernel4_copyPfPKfii_param_0];
	ld.param.u64 	%rd4, [_Z28softmax_forward_kernel4_copyPfPKfii_param_1];
	ld.param.u32 	%r63, [_Z28softmax_forward_kernel4_copyPfPKfii_param_3];
	cvta.to.global.u64 	%rd1, %rd4;
	cvta.to.global.u64 	%rd2, %rd3;
	mov.u32 	%r1, %ctaid.x;
	mov.u32 	%r144, %tid.x;
	shr.u32 	%r3, %r144, 5;
	and.b32  	%r4, %r144, 31;
	mov.u32 	%r5, %ntid.x;
	shr.u32 	%r6, %r5, 5;
	setp.ge.s32 	%p1, %r144, %r63;
	mov.f32 	%f194, 0fFF800000;
	@%p1 bra 	$L__BB4_3;
	mul.lo.s32 	%r7, %r63, %r1;
	mov.f32 	%f194, 0fFF800000;
	mov.u32 	%r126, %r144;
$L__BB4_2:
	add.s32 	%r64, %r126, %r7;
	mul.wide.s32 	%rd5, %r64, 4;
	add.s64 	%rd6, %rd1, %rd5;
	ld.global.f32 	%f41, [%rd6];
	max.f32 	%f194, %f194, %f41;
	add.s32 	%r126, %r126, %r5;
	setp.lt.s32 	%p2, %r126, %r63;
	@%p2 bra 	$L__BB4_2;
$L__BB4_3:
	mov.b32 	%r65, %f194;
	shfl.sync.down.b32	%r66|%p3, %r65, 16, 31, -1;
	mov.b32 	%f42, %r66;
	max.f32 	%f43, %f194, %f42;
	mov.b32 	%r67, %f43;
	shfl.sync.down.b32	%r68|%p4, %r67, 8, 31, -1;
	mov.b32 	%f44, %r68;
	max.f32 	%f45, %f43, %f44;
	mov.b32 	%r69, %f45;
	shfl.sync.down.b32	%r70|%p5, %r69, 4, 31, -1;
	mov.b32 	%f46, %r70;
	max.f32 	%f47, %f45, %f46;
	mov.b32 	%r71, %f47;
	shfl.sync.down.b32	%r72|%p6, %r71, 2, 31, -1;
	mov.b32 	%f48, %r72;
	max.f32 	%f49, %f47, %f48;
	mov.b32 	%r73, %f49;
	shfl.sync.down.b32	%r74|%p7, %r73, 1, 31, -1;
	mov.b32 	%f50, %r74;
	max.f32 	%f4, %f49, %f50;
	setp.ne.s32 	%p8, %r4, 0;
	@%p8 bra 	$L__BB4_5;
	shl.b32 	%r75, %r3, 2;
	mov.u32 	%r76, shared;
	add.s32 	%r77, %r76, %r75;
	st.shared.f32 	[%r77], %f4;
$L__BB4_5:
	bar.sync 	0;
	setp.ne.s32 	%p9, %r144, 0;
	ld.shared.f32 	%f203, [shared];
	@%p9 bra 	$L__BB4_21;
	setp.lt.u32 	%p10, %r5, 64;
	@%p10 bra 	$L__BB4_20;
	add.s32 	%r10, %r6, -1;
	add.s32 	%r79, %r6, -2;
	and.b32  	%r11, %r10, 15;
	setp.lt.u32 	%p11, %r79, 15;
	mov.b32 	%r131, 1;
	@%p11 bra 	$L__BB4_11;
	mov.u32 	%r82, shared;
	add.s32 	%r127, %r82, 32;
	and.b32  	%r83, %r10, -16;
	neg.s32 	%r129, %r83;
	mov.b32 	%r128, 0;
$L__BB4_9:
	.pragma "nounroll";
	ld.shared.f32 	%f52, [%r127+-28];
	max.f32 	%f53, %f203, %f52;
	ld.shared.v2.f32 	{%f54, %f55}, [%r127+-24];
	max.f32 	%f56, %f53, %f54;
	max.f32 	%f57, %f56, %f55;
	ld.shared.v4.f32 	{%f58, %f59, %f60, %f61}, [%r127+-16];
	max.f32 	%f62, %f57, %f58;
	max.f32 	%f63, %f62, %f59;
	max.f32 	%f64, %f63, %f60;
	max.f32 	%f65, %f64, %f61;
	ld.shared.v4.f32 	{%f66, %f67, %f68, %f69}, [%r127];
	max.f32 	%f70, %f65, %f66;
	max.f32 	%f71, %f70, %f67;
	max.f32 	%f72, %f71, %f68;
	max.f32 	%f73, %f72, %f69;
	ld.shared.v4.f32 	{%f74, %f75, %f76, %f77}, [%r127+16];
	max.f32 	%f78, %f73, %f74;
	max.f32 	%f79, %f78, %f75;
	max.f32 	%f80, %f79, %f76;
	max.f32 	%f81, %f80, %f77;
	ld.shared.f32 	%f82, [%r127+32];
	max.f32 	%f203, %f81, %f82;
	add.s32 	%r129, %r129, 16;
	add.s32 	%r128, %r128, 16;
	add.s32 	%r127, %r127, 64;
	setp.ne.s32 	%p12, %r129, 0;
	@%p12 bra 	$L__BB4_9;
	add.s32 	%r131, %r128, 1;
$L__BB4_11:
	setp.eq.s32 	%p13, %r11, 0;
	@%p13 bra 	$L__BB4_20;
	and.b32  	%r21, %r10, 7;
	setp.lt.u32 	%p14, %r11, 8;
	@%p14 bra 	$L__BB4_14;
	shl.b32 	%r84, %r131, 2;
	mov.u32 	%r85, shared;
	add.s32 	%r86, %r85, %r84;
	ld.shared.f32 	%f84, [%r86];
	max.f32 	%f85, %f203, %f84;
	ld.shared.f32 	%f86, [%r86+4];
	max.f32 	%f87, %f85, %f86;
	ld.shared.f32 	%f88, [%r86+8];
	max.f32 	%f89, %f87, %f88;
	ld.shared.f32 	%f90, [%r86+12];
	max.f32 	%f91, %f89, %f90;
	ld.shared.f32 	%f92, [%r86+16];
	max.f32 	%f93, %f91, %f92;
	ld.shared.f32 	%f94, [%r86+20];
	max.f32 	%f95, %f93, %f94;
	ld.shared.f32 	%f96, [%r86+24];
	max.f32 	%f97, %f95, %f96;
	ld.shared.f32 	%f98, [%r86+28];
	max.f32 	%f203, %f97, %f98;
	add.s32 	%r131, %r131, 8;
$L__BB4_14:
	setp.eq.s32 	%p15, %r21, 0;
	@%p15 bra 	$L__BB4_20;
	and.b32  	%r24, %r10, 3;
	setp.lt.u32 	%p16, %r21, 4;
	@%p16 bra 	$L__BB4_17;
	shl.b32 	%r87, %r131, 2;
	mov.u32 	%r88, shared;
	add.s32 	%r89, %r88, %r87;
	ld.shared.f32 	%f100, [%r89];
	max.f32 	%f101, %f203, %f100;
	ld.shared.f32 	%f102, [%r89+4];
	max.f32 	%f103, %f101, %f102;
	ld.shared.f32 	%f104, [%r89+8];
	max.f32 	%f105, %f103, %f104;
	ld.shared.f32 	%f106, [%r89+12];
	max.f32 	%f203, %f105, %f106;
	add.s32 	%r131, %r131, 4;
$L__BB4_17:
	setp.eq.s32 	%p17, %r24, 0;
	@%p17 bra 	$L__BB4_20;
	shl.b32 	%r90, %r131, 2;
	mov.u32 	%r91, shared;
	add.s32 	%r134, %r91, %r90;
	neg.s32 	%r133, %r24;
$L__BB4_19:
	.pragma "nounroll";
	ld.shared.f32 	%f107, [%r134];
	max.f32 	%f203, %f203, %f107;
	add.s32 	%r134, %r134, 4;
	add.s32 	%r133, %r133, 1;
	setp.ne.s32 	%p18, %r133, 0;
	@%p18 bra 	$L__BB4_19;
$L__BB4_20:
	st.shared.f32 	[shared], %f203;
$L__BB4_21:
	setp.ge.s32 	%p19, %r144, %r63;
	mov.f32 	%f206, 0f00000000;
	@%p19 bra 	$L__BB4_26;
	mul.lo.s32 	%r33, %r63, %r1;
	mov.u32 	%r135, %r144;
$L__BB4_23:
	add.s32 	%r92, %r135, %r33;
	mul.wide.s32 	%rd7, %r92, 4;
	add.s64 	%rd8, %rd1, %rd7;
	ld.global.f32 	%f109, [%rd8];
	sub.f32 	%f110, %f109, %f203;
	fma.rn.f32 	%f111, %f110, 0f3BBB989D, 0f3F000000;
	cvt.sat.f32.f32 	%f112, %f111;
	mov.f32 	%f113, 0f4B400001;
	mov.f32 	%f114, 0f437C0000;
	fma.rm.f32 	%f115, %f112, %f114, %f113;
	add.f32 	%f116, %f115, 0fCB40007F;
	neg.f32 	%f117, %f116;
	fma.rn.f32 	%f118, %f110, 0f3FB8AA3B, %f117;
	fma.rn.f32 	%f119, %f110, 0f32A57060, %f118;
	mov.b32 	%r93, %f115;
	shl.b32 	%r94, %r93, 23;
	mov.b32 	%f120, %r94;
	ex2.approx.ftz.f32 	%f121, %f119;
	mul.f32 	%f122, %f121, %f120;
	add.s64 	%rd9, %rd2, %rd7;
	st.global.f32 	[%rd9], %f122;
	add.s32 	%r135, %r135, %r5;
	setp.lt.s32 	%p20, %r135, %r63;
	@%p20 bra 	$L__BB4_23;
	mov.f32 	%f206, 0f00000000;
	mov.u32 	%r136, %r144;
$L__BB4_25:
	add.s32 	%r95, %r136, %r33;
	mul.wide.s32 	%rd10, %r95, 4;
	add.s64 	%rd11, %rd2, %rd10;
	ld.global.f32 	%f124, [%rd11];
	add.f32 	%f206, %f206, %f124;
	add.s32 	%r136, %r136, %r5;
	setp.lt.s32 	%p21, %r136, %r63;
	@%p21 bra 	$L__BB4_25;
$L__BB4_26:
	shl.b32 	%r96, %r6, 2;
	mov.u32 	%r97, shared;
	add.s32 	%r38, %r97, %r96;
	setp.ne.s32 	%p22, %r4, 0;
	mov.b32 	%r98, %f206;
	shfl.sync.down.b32	%r99|%p23, %r98, 16, 31, -1;
	mov.b32 	%f125, %r99;
	add.f32 	%f126, %f206, %f125;
	mov.b32 	%r100, %f126;
	shfl.sync.down.b32	%r101|%p24, %r100, 8, 31, -1;
	mov.b32 	%f127, %r101;
	add.f32 	%f128, %f126, %f127;
	mov.b32 	%r102, %f128;
	shfl.sync.down.b32	%r103|%p25, %r102, 4, 31, -1;
	mov.b32 	%f129, %r103;
	add.f32 	%f130, %f128, %f129;
	mov.b32 	%r104, %f130;
	shfl.sync.down.b32	%r105|%p26, %r104, 2, 31, -1;
	mov.b32 	%f131, %r105;
	add.f32 	%f132, %f130, %f131;
	mov.b32 	%r106, %f132;
	shfl.sync.down.b32	%r107|%p27, %r106, 1, 31, -1;
	mov.b32 	%f133, %r107;
	add.f32 	%f215, %f132, %f133;
	@%p22 bra 	$L__BB4_28;
	shl.b32 	%r108, %r3, 2;
	add.s32 	%r109, %r38, %r108;
	st.shared.f32 	[%r109], %f215;
$L__BB4_28:
	setp.ne.s32 	%p28, %r144, 0;
	bar.sync 	0;
	@%p28 bra 	$L__BB4_43;
	setp.lt.u32 	%p29, %r5, 32;
	@%p29 bra 	$L__BB4_42;
	add.s32 	%r111, %r6, -1;
	and.b32  	%r39, %r6, 15;
	setp.lt.u32 	%p30, %r111, 15;
	mov.b32 	%r140, 0;
	@%p30 bra 	$L__BB4_33;
	and.b32  	%r140, %r6, 48;
	and.b32  	%r113, %r6, 134217712;
	neg.s32 	%r138, %r113;
	add.s32 	%r116, %r96, %r97;
	add.s32 	%r137, %r116, 32;
$L__BB4_32:
	.pragma "nounroll";
	ld.shared.f32 	%f135, [%r137+-32];
	add.f32 	%f136, %f215, %f135;
	ld.shared.f32 	%f137, [%r137+-28];
	add.f32 	%f138, %f136, %f137;
	ld.shared.f32 	%f139, [%r137+-24];
	add.f32 	%f140, %f138, %f139;
	ld.shared.f32 	%f141, [%r137+-20];
	add.f32 	%f142, %f140, %f141;
	ld.shared.f32 	%f143, [%r137+-16];
	add.f32 	%f144, %f142, %f143;
	ld.shared.f32 	%f145, [%r137+-12];
	add.f32 	%f146, %f144, %f145;
	ld.shared.f32 	%f147, [%r137+-8];
	add.f32 	%f148, %f146, %f147;
	ld.shared.f32 	%f149, [%r137+-4];
	add.f32 	%f150, %f148, %f149;
	ld.shared.f32 	%f151, [%r137];
	add.f32 	%f152, %f150, %f151;
	ld.shared.f32 	%f153, [%r137+4];
	add.f32 	%f154, %f152, %f153;
	ld.shared.f32 	%f155, [%r137+8];
	add.f32 	%f156, %f154, %f155;
	ld.shared.f32 	%f157, [%r137+12];
	add.f32 	%f158, %f156, %f157;
	ld.shared.f32 	%f159, [%r137+16];
	add.f32 	%f160, %f158, %f159;
	ld.shared.f32 	%f161, [%r137+20];
	add.f32 	%f162, %f160, %f161;
	ld.shared.f32 	%f163, [%r137+24];
	add.f32 	%f164, %f162, %f163;
	ld.shared.f32 	%f165, [%r137+28];
	add.f32 	%f215, %f164, %f165;
	add.s32 	%r138, %r138, 16;
	add.s32 	%r137, %r137, 64;
	setp.ne.s32 	%p31, %r138, 0;
	@%p31 bra 	$L__BB4_32;
$L__BB4_33:
	setp.eq.s32 	%p32, %r39, 0;
	@%p32 bra 	$L__BB4_42;
	and.b32  	%r48, %r6, 7;
	setp.lt.u32 	%p33, %r39, 8;
	@%p33 bra 	$L__BB4_36;
	shl.b32 	%r117, %r140, 2;
	add.s32 	%r118, %r38, %r117;
	ld.shared.f32 	%f167, [%r118];
	add.f32 	%f168, %f215, %f167;
	ld.shared.f32 	%f169, [%r118+4];
	add.f32 	%f170, %f168, %f169;
	ld.shared.f32 	%f171, [%r118+8];
	add.f32 	%f172, %f170, %f171;
	ld.shared.f32 	%f173, [%r118+12];
	add.f32 	%f174, %f172, %f173;
	ld.shared.f32 	%f175, [%r118+16];
	add.f32 	%f176, %f174, %f175;
	ld.shared.f32 	%f177, [%r118+20];
	add.f32 	%f178, %f176, %f177;
	ld.shared.f32 	%f179, [%r118+24];
	add.f32 	%f180, %f178, %f179;
	ld.shared.f32 	%f181, [%r118+28];
	add.f32 	%f215, %f180, %f181;
	add.s32 	%r140, %r140, 8;
$L__BB4_36:
	setp.eq.s32 	%p34, %r48, 0;
	@%p34 bra 	$L__BB4_42;
	and.b32  	%r51, %r6, 3;
	setp.lt.u32 	%p35, %r48, 4;
	@%p35 bra 	$L__BB4_39;
	shl.b32 	%r119, %r140, 2;
	add.s32 	%r120, %r38, %r119;
	ld.shared.f32 	%f183, [%r120];
	add.f32 	%f184, %f215, %f183;
	ld.shared.f32 	%f185, [%r120+4];
	add.f32 	%f186, %f184, %f185;
	ld.shared.f32 	%f187, [%r120+8];
	add.f32 	%f188, %f186, %f187;
	ld.shared.f32 	%f189, [%r120+12];
	add.f32 	%f215, %f188, %f189;
	add.s32 	%r140, %r140, 4;
$L__BB4_39:
	setp.eq.s32 	%p36, %r51, 0;
	@%p36 bra 	$L__BB4_42;
	shl.b32 	%r121, %r140, 2;
	add.s32 	%r123, %r121, %r96;
	add.s32 	%r143, %r97, %r123;
	neg.s32 	%r142, %r51;
$L__BB4_41:
	.pragma "nounroll";
	ld.shared.f32 	%f190, [%r143];
	add.f32 	%f215, %f215, %f190;
	add.s32 	%r143, %r143, 4;
	add.s32 	%r142, %r142, 1;
	setp.ne.s32 	%p37, %r142, 0;
	@%p37 bra 	$L__BB4_41;
$L__BB4_42:
	st.shared.f32 	[%r38], %f215;
$L__BB4_43:
	setp.ge.s32 	%p38, %r144, %r63;
	bar.sync 	0;
	ld.shared.f32 	%f37, [%r38];
	@%p38 bra 	$L__BB4_46;
	mul.lo.s32 	%r60, %r63, %r1;
	rcp.rn.f32 	%f38, %f37;
$L__BB4_45:
	add.s32 	%r125, %r144, %r60;
	mul.wide.s32 	%rd12, %r125, 4;
	add.s64 	%rd13, %rd2, %rd12;
	ld.global.f32 	%f191, [%rd13];
	mul.f32 	%f192, %f38, %f191;
	st.global.f32 	[%rd13], %f192;
	add.s32 	%r144, %r144, %r5;
	setp.lt.s32 	%p39, %r144, %r63;
	@%p39 bra 	$L__BB4_45;
$L__BB4_46:
	ret;

}


// ===== COMPILED SASS (sm_100) =====

	.target	sm_100

	.elftype	@"ET_EXEC"


//--------------------- .note.nv.tkinfo           --------------------------
	.section	.note.nv.tkinfo,"",@"SHT_NOTE"
	.sectionflags	@"SHF_NOTE_NV_TKINFO"
	.tkinfo
        /*0018*/ 	.word	0x00000002
        /*0030*/ 	.string	""
        /*0030*/ 	.string	"ptxas"
        /*0030*/ 	.string	"Cuda compilation tools, release 13.0, V13.0.88"
        /*0030*/ 	.string	"Build cuda_13.0.r13.0/compiler.36424714_0"
        /*0030*/ 	.string	"-arch sm_100 -m 64 "



//--------------------- .note.nv.cuinfo           --------------------------
	.section	.note.nv.cuinfo,"",@"SHT_NOTE"
	.sectionflags	@"SHF_NOTE_NV_CUINFO"
        /*0018*/ 	.short	0x0002
        /*001a*/ 	.short	0x0064
        /*001c*/ 	.short	0x0082
	.zero		2


//--------------------- .nv.info                  --------------------------
	.section	.nv.info,"",@"SHT_CUDA_INFO"
	.align	4


	//----- nvinfo : EIATTR_REGCOUNT
	.align		4
        /*0000*/ 	.byte	0x04, 0x2f
        /*0002*/ 	.short	(.L_1 - .L_0)
	.align		4
.L_0:
        /*0004*/ 	.word	index@(_Z23softmax_forward_kernel1PfPKfii)
        /*0008*/ 	.word	0x00000020


	//----- nvinfo : EIATTR_FRAME_SIZE
	.align		4
.L_1:
        /*000c*/ 	.byte	0x04, 0x11
        /*000e*/ 	.short	(.L_3 - .L_2)
	.align		4
.L_2:
        /*0010*/ 	.word	index@($__internal_4_$__cuda_sm3x_div_rn_noftz_f32_slowpath)
        /*0014*/ 	.word	0x00000000


	//----- nvinfo : EIATTR_FRAME_SIZE
	.align		4
.L_3:
        /*0018*/ 	.byte	0x04, 0x11
        /*001a*/ 	.short	(.L_5 - .L_4)
	.align		4
.L_4:
        /*001c*/ 	.word	index@(_Z23softmax_forward_kernel1PfPKfii)
        /*0020*/ 	.word	0x00000000


	//----- nvinfo : EIATTR_REGCOUNT
	.align		4
.L_5:
        /*0024*/ 	.byte	0x04, 0x2f
        /*0026*/ 	.short	(.L_7 - .L_6)
	.align		4
.L_6:
        /*0028*/ 	.word	index@(_Z23softmax_forward_kernel2PfPKfii)
        /*002c*/ 	.word	0x0000001a


	//----- nvinfo : EIATTR_FRAME_SIZE
	.align		4
.L_7:
        /*0030*/ 	.byte	0x04, 0x11
        /*0032*/ 	.short	(.L_9 - .L_8)
	.align		4
.L_8:
        /*0034*/ 	.word	index@($__internal_3_$__cuda_sm20_rcp_rn_f32_slowpath)
        /*0038*/ 	.word	0x00000000


	//----- nvinfo : EIATTR_FRAME_SIZE
	.align		4
.L_9:
        /*003c*/ 	.byte	0x04, 0x11
        /*003e*/ 	.short	(.L_11 - .L_10)
	.align		4
.L_10:
        /*0040*/ 	.word	index@(_Z23softmax_forward_kernel2PfPKfii)
        /*0044*/ 	.word	0x00000000


	//----- nvinfo : EIATTR_REGCOUNT
	.align		4
.L_11:
        /*0048*/ 	.byte	0x04, 0x2f
        /*004a*/ 	.short	(.L_13 - .L_12)
	.align		4
.L_12:
        /*004c*/ 	.word	index@(_Z23softmax_forward_kernel3PfPKfii)
        /*0050*/ 	.word	0x00000016


	//----- nvinfo : EIATTR_FRAME_SIZE
	.align		4
.L_13:
        /*0054*/ 	.byte	0x04, 0x11
        /*0056*/ 	.short	(.L_15 - .L_14)
	.align		4
.L_14:
        /*0058*/ 	.word	index@($__internal_2_$__cuda_sm3x_div_rn_noftz_f32_slowpath)
        /*005c*/ 	.word	0x00000000


	//----- nvinfo : EIATTR_FRAME_SIZE
	.align		4
.L_15:
        /*0060*/ 	.byte	0x04, 0x11
        /*0062*/ 	.short	(.L_17 - .L_16)
	.align		4
.L_16:
        /*0064*/ 	.word	index@(_Z23softmax_forward_kernel3PfPKfii)
        /*0068*/ 	.word	0x00000000


	//----- nvinfo : EIATTR_REGCOUNT
	.align		4
.L_17:
        /*006c*/ 	.byte	0x04, 0x2f
        /*006e*/ 	.short	(.L_19 - .L_18)
	.align		4
.L_18:
        /*0070*/ 	.word	index@(_Z23softmax_forward_kernel4PfPKfii)
        /*0074*/ 	.word	0x0000001e


	//----- nvinfo : EIATTR_FRAME_SIZE
	.align		4
.L_19:
        /*0078*/ 	.byte	0x04, 0x11
        /*007a*/ 	.short	(.L_21 - .L_20)
	.align		4
.L_20:
        /*007c*/ 	.word	index@($__internal_1_$__cuda_sm20_rcp_rn_f32_slowpath)
        /*0080*/ 	.word	0x00000000


	//----- nvinfo : EIATTR_FRAME_SIZE
	.align		4
.L_21:
        /*0084*/ 	.byte	0x04, 0x11
        /*0086*/ 	.short	(.L_23 - .L_22)
	.align		4
.L_22:
        /*0088*/ 	.word	index@(_Z23softmax_forward_kernel4PfPKfii)
        /*008c*/ 	.word	0x00000000


	//----- nvinfo : EIATTR_REGCOUNT
	.align		4
.L_23:
        /*0090*/ 	.byte	0x04, 0x2f
        /*0092*/ 	.short	(.L_25 - .L_24)
	.align		4
.L_24:
        /*0094*/ 	.word	index@(_Z28softmax_forward_kernel4_copyPfPKfii)
        /*0098*/ 	.word	0x0000001d


	//----- nvinfo : EIATTR_FRAME_SIZE
	.align		4
.L_25:
        /*009c*/ 	.byte	0x04, 0x11
        /*009e*/ 	.short	(.L_27 - .L_26)
	.align		4
.L_26:
        /*00a0*/ 	.word	index@($__internal_0_$__cuda_sm20_rcp_rn_f32_slowpath)
        /*00a4*/ 	.word	0x00000000


	//----- nvinfo : EIATTR_FRAME_SIZE
	.align		4
.L_27:
        /*00a8*/ 	.byte	0x04, 0x11
        /*00aa*/ 	.short	(.L_29 - .L_28)
	.align		4
.L_28:
        /*00ac*/ 	.word	index@(_Z28softmax_forward_kernel4_copyPfPKfii)
        /*00b0*/ 	.word	0x00000000


	//----- nvinfo : EIATTR_MIN_STACK_SIZE
	.align		4
.L_29:
        /*00b4*/ 	.byte	0x04, 0x12
        /*00b6*/ 	.short	(.L_31 - .L_30)
	.align		4
.L_30:
        /*00b8*/ 	.word	index@(_Z28softmax_forward_kernel4_copyPfPKfii)
        /*00bc*/ 	.word	0x00000000


	//----- nvinfo : EIATTR_MIN_STACK_SIZE
	.align		4
.L_31:
        /*00c0*/ 	.byte	0x04, 0x12
        /*00c2*/ 	.short	(.L_33 - .L_32)
	.align		4
.L_32:
        /*00c4*/ 	.word	index@(_Z23softmax_forward_kernel4PfPKfii)
        /*00c8*/ 	.word	0x00000000


	//----- nvinfo : EIATTR_MIN_STACK_SIZE
	.align		4
.L_33:
        /*00cc*/ 	.byte	0x04, 0x12
        /*00ce*/ 	.short	(.L_35 - .L_34)
	.align		4
.L_34:
        /*00d0*/ 	.word	index@(_Z23softmax_forward_kernel3PfPKfii)
        /*00d4*/ 	.word	0x00000000


	//----- nvinfo : EIATTR_MIN_STACK_SIZE
	.align		4
.L_35:
        /*00d8*/ 	.byte	0x04, 0x12
        /*00da*/ 	.short	(.L_37 - .L_36)
	.align		4
.L_36:
        /*00dc*/ 	.word	index@(_Z23softmax_forward_kernel2PfPKfii)
        /*00e0*/ 	.word	0x00000000


	//----- nvinfo : EIATTR_MIN_STACK_SIZE
	.align		4
.L_37:
        /*00e4*/ 	.byte	0x04, 0x12
        /*00e6*/ 	.short	(.L_39 - .L_38)
	.align		4
.L_38:
        /*00e8*/ 	.word	index@(_Z23softmax_forward_kernel1PfPKfii)
        /*00ec*/ 	.word	0x00000000
.L_39:


//--------------------- .nv.compat                --------------------------
	.section	.nv.compat,"",@"SHT_CUDA_COMPAT_INFO"
	.align	4
        /*0000*/ 	.byte	0x02, 0x09, 0x00, 0x00, 0x02, 0x02, 0x01, 0x00, 0x02, 0x05, 0x05, 0x00, 0x03, 0x07, 0x01, 0x01
        /*0010*/ 	.byte	0x02, 0x03, 0x00, 0x00, 0x02, 0x06, 0x01, 0x00, 0x04, 0x0b, 0x08, 0x00, 0x01, 0x00, 0x00, 0x00
        /*0020*/ 	.byte	0x00, 0x00, 0x00, 0x00


//--------------------- .nv.info._Z28softmax_forward_kernel4_copyPfPKfii --------------------------
	.section	.nv.info._Z28softmax_forward_kernel4_copyPfPKfii,"",@"SHT_CUDA_INFO"
	.sectionflags	@""
	.align	4


	//----- nvinfo : EIATTR_CUDA_API_VERSION
	.align		4
        /*0000*/ 	.byte	0x04, 0x37
        /*0002*/ 	.short	(.L_41 - .L_40)
.L_40:
        /*0004*/ 	.word	0x00000082


	//----- nvinfo : EIATTR_KPARAM_INFO
	.align		4
.L_41:
        /*0008*/ 	.byte	0x04, 0x17
        /*000a*/ 	.short	(.L_43 - .L_42)
.L_42:
        /*000c*/ 	.word	0x00000000
        /*0010*/ 	.short	0x0003
        /*0012*/ 	.short	0x0014
        /*0014*/ 	.byte	0x00, 0xf0, 0x11, 0x00


	//----- nvinfo : EIATTR_KPARAM_INFO
	.align		4
.L_43:
        /*0018*/ 	.byte	0x04, 0x17
        /*001a*/ 	.short	(.L_45 - .L_44)
.L_44:
        /*001c*/ 	.word	0x00000000
        /*0020*/ 	.short	0x0002
        /*0022*/ 	.short	0x0010
        /*0024*/ 	.byte	0x00, 0xf0, 0x11, 0x00


	//----- nvinfo : EIATTR_KPARAM_INFO
	.align		4
.L_45:
        /*0028*/ 	.byte	0x04, 0x17
        /*002a*/ 	.short	(.L_47 - .L_46)
.L_46:
        /*002c*/ 	.word	0x00000000
        /*0030*/ 	.short	0x0001
        /*0032*/ 	.short	0x0008
        /*0034*/ 	.byte	0x00, 0xf5, 0x21, 0x00


	//----- nvinfo : EIATTR_KPARAM_INFO
	.align		4
.L_47:
        /*0038*/ 	.byte	0x04, 0x17
        /*003a*/ 	.short	(.L_49 - .L_48)
.L_48:
        /*003c*/ 	.word	0x00000000
        /*0040*/ 	.short	0x0000
        /*0042*/ 	.short	0x0000
        /*0044*/ 	.byte	0x00, 0xf5, 0x21, 0x00


	//----- nvinfo : EIATTR_SPARSE_MMA_MASK
	.align		4
.L_49:
        /*0048*/ 	.byte	0x03, 0x50
        /*004a*/ 	.short	0x0000


	//----- nvinfo : EIATTR_MAXREG_COUNT
	.align		4
        /*004c*/ 	.byte	0x03, 0x1b
        /*004e*/ 	.short	0x00ff


	//----- nvinfo : EIATTR_NUM_BARRIERS
	.align		4
        /*0050*/ 	.byte	0x02, 0x4c
        /*0052*/ 	.byte	0x01
	.zero		1


	//----- nvinfo : EIATTR_MERCURY_ISA_VERSION
	.align		4
        /*0054*/ 	.byte	0x03, 0x5f
        /*0056*/ 	.short	0x0101


	//----- nvinfo : EIATTR_UNUSED_LOAD_BYTE_OFFSET
	.align		4
        /*0058*/ 	.byte	0x04, 0x44
        /*005a*/ 	.short	(.L_51 - .L_50)


	//   ....[0]....
.L_50:
        /*005c*/ 	.word	0x00000390
        /*0060*/ 	.word	0x0000fff0


	//----- nvinfo : EIATTR_COOP_GROUP_MASK_REGIDS
	.align		4
.L_51:
        /*0064*/ 	.byte	0x04, 0x29
        /*0066*/ 	.short	(.L_53 - .L_52)


	//   ....[0]....
.L_52:
        /*0068*/ 	.word	0xffffffff


	//   ....[1]....
        /*006c*/ 	.word	0xffffffff


	//   ....[2]....
        /*0070*/ 	.word	0xffffffff


	//   ....[3]....
        /*0074*/ 	.word	0xffffffff


	//   ....[4]....
        /*0078*/ 	.word	0xffffffff


	//   ....[5]....
        /*007c*/ 	.word	0xffffffff


	//   ....[6]....
        /*0080*/ 	.word	0xffffffff


	//   ....[7]....
        /*0084*/ 	.word	0xffffffff


	//   ....[8]....
        /*0088*/ 	.word	0xffffffff


	//   ....[9]....
        /*008c*/ 	.word	0xffffffff


	//----- nvinfo : EIATTR_COOP_GROUP_INSTR_OFFSETS
	.align		4
.L_53:
        /*0090*/ 	.byte	0x04, 0x28
        /*0092*/ 	.short	(.L_55 - .L_54)


	//   ....[0]....
.L_54:
        /*0094*/ 	.word	0x00000150


	//   ....[1]....
        /*0098*/ 	.word	0x000001d0


	//   ....[2]....
        /*009c*/ 	.word	0x000001f0


	//   ....[3]....
        /*00a0*/ 	.word	0x00000210


	//   ....[4]....
        /*00a4*/ 	.word	0x00000240


	//   ....[5]....
        /*00a8*/ 	.word	0x000009e0


	//   ....[6]....
        /*00ac*/ 	.word	0x00000a10


	//   ....[7]....
        /*00b0*/ 	.word	0x00000a30


	//   ....[8]....
        /*00b4*/ 	.word	0x00000a50


	//   ....[9]....
        /*00b8*/ 	.word	0x00000a80


	//----- nvinfo : EIATTR_VRC_CTA_INIT_COUNT
	.align		4
.L_55:
        /*00bc*/ 	.byte	0x02, 0x4a
	.zero		1
	.zero		1


	//----- nvinfo : EIATTR_EXIT_INSTR_OFFSETS
	.align		4
        /*00c0*/ 	.byte	0x04, 0x1c
        /*00c2*/ 	.short	(.L_57 - .L_56)


	//   ....[0]....
.L_56:
        /*00c4*/ 	.word	0x00001140


	//   ....[1]....
        /*00c8*/ 	.word	0x000012b0


	//----- nvinfo : EIATTR_CRS_STACK_SIZE
	.align		4
.L_57:
        /*00cc*/ 	.byte	0x04, 0x1e
        /*00ce*/ 	.short	(.L_59 - .L_58)
.L_58:
        /*00d0*/ 	.word	0x00000000


	//----- nvinfo : EIATTR_CBANK_PARAM_SIZE
	.align		4
.L_59:
        /*00d4*/ 	.byte	0x03, 0x19
        /*00d6*/ 	.short	0x0018


	//----- nvinfo : EIATTR_PARAM_CBANK
	.align		4
        /*00d8*/ 	.byte	0x04, 0x0a
        /*00da*/ 	.short	(.L_61 - .L_60)
	.align		4
.L_60:
        /*00dc*/ 	.word	index@(.nv.constant0._Z28softmax_forward_kernel4_copyPfPKfii)
        /*00e0*/ 	.short	0x0380
        /*00e2*/ 	.short	0x0018


	//----- nvinfo : EIATTR_SW_WAR
	.align		4
.L_61:
        /*00e4*/ 	.byte	0x04, 0x36
        /*00e6*/ 	.short	(.L_63 - .L_62)
.L_62:
        /*00e8*/ 	.word	0x00000008
.L_63:


//--------------------- .nv.info._Z23softmax_forward_kernel4PfPKfii --------------------------
	.section	.nv.info._Z23softmax_forward_kernel4PfPKfii,"",@"SHT_CUDA_INFO"
	.sectionflags	@""
	.align	4


	//----- nvinfo : EIATTR_CUDA_API_VERSION
	.align		4
        /*0000*/ 	.byte	0x04, 0x37
        /*0002*/ 	.short	(.L_65 - .L_64)
.L_64:
        /*0004*/ 	.word	0x00000082


	//----- nvinfo : EIATTR_KPARAM_INFO
	.align		4
.L_65:
        /*0008*/ 	.byte	0x04, 0x17
        /*000a*/ 	.short	(.L_67 - .L_66)
.L_66:
        /*000c*/ 	.word	0x00000000
        /*0010*/ 	.short	0x0003
        /*0012*/ 	.short	0x0014
        /*0014*/ 	.byte	0x00, 0xf0, 0x11, 0x00


	//----- nvinfo : EIATTR_KPARAM_INFO
	.align		4
.L_67:
        /*0018*/ 	.byte	0x04, 0x17
        /*001a*/ 	.short	(.L_69 - .L_68)
.L_68:
        /*001c*/ 	.word	0x00000000
        /*0020*/ 	.short	0x0002
        /*0022*/ 	.short	0x0010
        /*0024*/ 	.byte	0x00, 0xf0, 0x11, 0x00


	//----- nvinfo : EIATTR_KPARAM_INFO
	.align		4
.L_69:
        /*0028*/ 	.byte	0x04, 0x17
        /*002a*/ 	.short	(.L_71 - .L_70)
.L_70:
        /*002c*/ 	.word	0x00000000
        /*0030*/ 	.short	0x0001
        /*0032*/ 	.short	0x0008
        /*0034*/ 	.byte	0x00, 0xf5, 0x21, 0x00


	//----- nvinfo : EIATTR_KPARAM_INFO
	.align		4
.L_71:
        /*0038*/ 	.byte	0x04, 0x17
        /*003a*/ 	.short	(.L_73 - .L_72)
.L_72:
        /*003c*/ 	.word	0x00000000
        /*0040*/ 	.short	0x0000
        /*0042*/ 	.short	0x0000
        /*0044*/ 	.byte	0x00, 0xf5, 0x21, 0x00


	//----- nvinfo : EIATTR_SPARSE_MMA_MASK
	.align		4
.L_73:
        /*0048*/ 	.byte	0x03, 0x50
        /*004a*/ 	.short	0x0000


	//----- nvinfo : EIATTR_MAXREG_COUNT
	.align		4
        /*004c*/ 	.byte	0x03, 0x1b
        /*004e*/ 	.short	0x00ff


	//----- nvinfo : EIATTR_NUM_BARRIERS
	.align		4
        /*0050*/ 	.byte	0x02, 0x4c
        /*0052*/ 	.byte	0x01
	.zero		1


	//----- nvinfo : EIATTR_MERCURY_ISA_VERSION
	.align		4
        /*0054*/ 	.byte	0x03, 0x5f
        /*0056*/ 	.short	0x0101


	//----- nvinfo : EIATTR_UNUSED_LOAD_BYTE_OFFSET
	.align		4
        /*0058*/ 	.byte	0x04, 0x44
        /*005a*/ 	.short	(.L_75 - .L_74)


	//   ....[0]....
.L_74:
        /*005c*/ 	.word	0x000003d0
        /*0060*/ 	.word	0x0000fff0


	//----- nvinfo : EIATTR_COOP_GROUP_MASK_REGIDS
	.align		4
.L_75:
        /*0064*/ 	.byte	0x04, 0x29
        /*0066*/ 	.short	(.L_77 - .L_76)


	//   ....[0]....
.L_76:
        /*0068*/ 	.word	0xffffffff


	//   ....[1]....
        /*006c*/ 	.word	0xffffffff


	//   ....[2]....
        /*0070*/ 	.word	0xffffffff


	//   ....[3]....
        /*0074*/ 	.word	0xffffffff


	//   ....[4]....
        /*0078*/ 	.word	0xffffffff


	//   ....[5]....
        /*007c*/ 	.word	0xffffffff


	//   ....[6]....
        /*0080*/ 	.word	0xffffffff


	//   ....[7]....
        /*0084*/ 	.word	0xffffffff


	//   ....[8]....
        /*0088*/ 	.word	0xffffffff


	//   ....[9]....
        /*008c*/ 	.word	0xffffffff


	//----- nvinfo : EIATTR_COOP_GROUP_INSTR_OFFSETS
	.align		4
.L_77:
        /*0090*/ 	.byte	0x04, 0x28
        /*0092*/ 	.short	(.L_79 - .L_78)


	//   ....[0]....
.L_78:
        /*0094*/ 	.word	0x00000160


	//   ....[1]....
        /*0098*/ 	.word	0x000001b0


	//   ....[2]....
        /*009c*/ 	.word	0x000001e0


	//   ....[3]....
        /*00a0*/ 	.word	0x00000230


	//   ....[4]....
        /*00a4*/ 	.word	0x00000280


	//   ....[5]....
        /*00a8*/ 	.word	0x00000a60


	//   ....[6]....
        /*00ac*/ 	.word	0x00000ac0


	//   ....[7]....
        /*00b0*/ 	.word	0x00000ae0


	//   ....[8]....
        /*00b4*/ 	.word	0x00000b00


	//   ....[9]....
        /*00b8*/ 	.word	0x00000b30


	//----- nvinfo : EIATTR_VRC_CTA_INIT_COUNT
	.align		4
.L_79:
        /*00bc*/ 	.byte	0x02, 0x4a
	.zero		1
	.zero		1


	//----- nvinfo : EIATTR_EXIT_INSTR_OFFSETS
	.align		4
        /*00c0*/ 	.byte	0x04, 0x1c
        /*00c2*/ 	.short	(.L_81 - .L_80)


	//   ....[0]....
.L_80:
        /*00c4*/ 	.word	0x000011f0


	//   ....[1]....
        /*00c8*/ 	.word	0x00001350


	//----- nvinfo : EIATTR_CRS_STACK_SIZE
	.align		4
.L_81:
        /*00cc*/ 	.byte	0x04, 0x1e
        /*00ce*/ 	.short	(.L_83 - .L_82)
.L_82:
        /*00d0*/ 	.word	0x00000000


	//----- nvinfo : EIATTR_CBANK_PARAM_SIZE
	.align		4
.L_83:
        /*00d4*/ 	.byte	0x03, 0x19
        /*00d6*/ 	.short	0x0018


	//----- nvinfo : EIATTR_PARAM_CBANK
	.align		4
        /*00d8*/ 	.byte	0x04, 0x0a
        /*00da*/ 	.short	(.L_85 - .L_84)
	.align		4
.L_84:
        /*00dc*/ 	.word	index@(.nv.constant0._Z23softmax_forward_kernel4PfPKfii)
        /*00e0*/ 	.short	0x0380
        /*00e2*/ 	.short	0x0018


	//----- nvinfo : EIATTR_SW_WAR
	.align		4
.L_85:
        /*00e4*/ 	.byte	0x04, 0x36
        /*00e6*/ 	.short	(.L_87 - .L_86)
.L_86:
        /*00e8*/ 	.word	0x00000008
.L_87:


//--------------------- .nv.info._Z23softmax_forward_kernel3PfPKfii --------------------------
	.section	.nv.info._Z23softmax_forward_kernel3PfPKfii,"",@"SHT_CUDA_INFO"
	.sectionflags	@""
	.align	4


	//----- nvinfo : EIATTR_CUDA_API_VERSION
	.align		4
        /*0000*/ 	.byte	0x04, 0x37
        /*0002*/ 	.short	(.L_89 - .L_88)
.L_88:
        /*0004*/ 	.word	0x00000082


	//----- nvinfo : EIATTR_KPARAM_INFO
	.align		4
.L_89:
        /*0008*/ 	.byte	0x04, 0x17
        /*000a*/ 	.short	(.L_91 - .L_90)
.L_90:
        /*000c*/ 	.word	0x00000000
        /*0010*/ 	.short	0x0003
        /*0012*/ 	.short	0x0014
        /*0014*/ 	.byte	0x00, 0xf0, 0x11, 0x00


	//----- nvinfo : EIATTR_KPARAM_INFO
	.align		4
.L_91:
        /*0018*/ 	.byte	0x04, 0x17
        /*001a*/ 	.short	(.L_93 - .L_92)
.L_92:
        /*001c*/ 	.word	0x00000000
        /*0020*/ 	.short	0x0002
        /*0022*/ 	.short	0x0010
        /*0024*/ 	.byte	0x00, 0xf0, 0x11, 0x00


	//----- nvinfo : EIATTR_KPARAM_INFO
	.align		4
.L_93:
        /*0028*/ 	.byte	0x04, 0x17
        /*002a*/ 	.short	(.L_95 - .L_94)
.L_94:
        /*002c*/ 	.word	0x00000000
        /*0030*/ 	.short	0x0001
        /*0032*/ 	.short	0x0008
        /*0034*/ 	.byte	0x00, 0xf5, 0x21, 0x00


	//----- nvinfo : EIATTR_KPARAM_INFO
	.align		4
.L_95:
        /*0038*/ 	.byte	0x04, 0x17
        /*003a*/ 	.short	(.L_97 - .L_96)
.L_96:
        /*003c*/ 	.word	0x00000000
        /*0040*/ 	.short	0x0000
        /*0042*/ 	.short	0x0000
        /*0044*/ 	.byte	0x00, 0xf5, 0x21, 0x00


	//----- nvinfo : EIATTR_SPARSE_MMA_MASK
	.align		4
.L_97:
        /*0048*/ 	.byte	0x03, 0x50
        /*004a*/ 	.short	0x0000


	//----- nvinfo : EIATTR_MAXREG_COUNT
	.align		4
        /*004c*/ 	.byte	0x03, 0x1b
        /*004e*/ 	.short	0x00ff


	//----- nvinfo : EIATTR_MERCURY_ISA_VERSION
	.align		4
        /*0050*/ 	.byte	0x03, 0x5f
        /*0052*/ 	.short	0x0101


	//----- nvinfo : EIATTR_COOP_GROUP_MASK_REGIDS
	.align		4
        /*0054*/ 	.byte	0x04, 0x29
        /*0056*/ 	.short	(.L_99 - .L_98)


	//   ....[0]....
.L_98:
        /*0058*/ 	.word	0xffffffff


	//   ....[1]....
        /*005c*/ 	.word	0xffffffff


	//   ....[2]....
        /*0060*/ 	.word	0xffffffff


	//   ....[3]....
        /*0064*/ 	.word	0xffffffff


	//   ....[4]....
        /*0068*/ 	.word	0xffffffff


	//   ....[5]....
        /*006c*/ 	.word	0xffffffff


	//   ....[6]....
        /*0070*/ 	.word	0xffffffff


	//   ....[7]....
        /*0074*/ 	.word	0xffffffff


	//   ....[8]....
        /*0078*/ 	.word	0xffffffff


	//   ....[9]....
        /*007c*/ 	.word	0xffffffff


	//   ....[10]....
        /*0080*/ 	.word	0xffffffff


	//   ....[11]....
        /*0084*/ 	.word	0xffffffff


	//----- nvinfo : EIATTR_COOP_GROUP_INSTR_OFFSETS
	.align		4
.L_99:
        /*0088*/ 	.byte	0x04, 0x28
        /*008a*/ 	.short	(.L_101 - .L_100)


	//   ....[0]....
.L_100:
        /*008c*/ 	.word	0x00000160


	//   ....[1]....
        /*0090*/ 	.word	0x000001b0


	//   ....[2]....
        /*0094*/ 	.word	0x000001d0


	//   ....[3]....
        /*0098*/ 	.word	0x000001f0


	//   ....[4]....
        /*009c*/ 	.word	0x00000210


	//   ....[5]....
        /*00a0*/ 	.word	0x00000230


	//   ....[6]....
        /*00a4*/ 	.word	0x00000460


	//   ....[7]....
        /*00a8*/ 	.word	0x00000490


	//   ....[8]....
        /*00ac*/ 	.word	0x000004b0


	//   ....[9]....
        /*00b0*/ 	.word	0x000004d0


	//   ....[10]....
        /*00b4*/ 	.word	0x000004f0


	//   ....[11]....
        /*00b8*/ 	.word	0x00000510


	//----- nvinfo : EIATTR_VRC_CTA_INIT_COUNT
	.align		4
.L_101:
        /*00bc*/ 	.byte	0x02, 0x4a
	.zero		1
	.zero		1


	//----- nvinfo : EIATTR_EXIT_INSTR_OFFSETS
	.align		4
        /*00c0*/ 	.byte	0x04, 0x1c
        /*00c2*/ 	.short	(.L_103 - .L_102)


	//   ....[0]....
.L_102:
        /*00c4*/ 	.word	0x00000520


	//   ....[1]....
        /*00c8*/ 	.word	0x000006a0


	//----- nvinfo : EIATTR_CRS_STACK_SIZE
	.align		4
.L_103:
        /*00cc*/ 	.byte	0x04, 0x1e
        /*00ce*/ 	.short	(.L_105 - .L_104)
.L_104:
        /*00d0*/ 	.word	0x00000000


	//----- nvinfo : EIATTR_CBANK_PARAM_SIZE
	.align		4
.L_105:
        /*00d4*/ 	.byte	0x03, 0x19
        /*00d6*/ 	.short	0x0018


	//----- nvinfo : EIATTR_PARAM_CBANK
	.align		4
        /*00d8*/ 	.byte	0x04, 0x0a
        /*00da*/ 	.short	(.L_107 - .L_106)
	.align		4
.L_106:
        /*00dc*/ 	.word	index@(.nv.constant0._Z23softmax_forward_kernel3PfPKfii)
        /*00e0*/ 	.short	0x0380
        /*00e2*/ 	.short	0x0018


	//----- nvinfo : EIATTR_SW_WAR
	.align		4
.L_107:
        /*00e4*/ 	.byte	0x04, 0x36
        /*00e6*/ 	.short	(.L_109 - .L_108)
.L_108:
        /*00e8*/ 	.word	0x00000008
.L_109:


//--------------------- .nv.info._Z23softmax_forward_kernel2PfPKfii --------------------------
	.section	.nv.info._Z23softmax_forward_kernel2PfPKfii,"",@"SHT_CUDA_INFO"
	.sectionflags	@""
	.align	4


	//----- nvinfo : EIATTR_CUDA_API_VERSION
	.align		4
        /*0000*/ 	.byte	0x04, 0x37
        /*0002*/ 	.short	(.L_111 - .L_110)
.L_110:
        /*0004*/ 	.word	0x00000082


	//----- nvinfo : EIATTR_KPARAM_INFO
	.align		4
.L_111:
        /*0008*/ 	.byte	0x04, 0x17
        /*000a*/ 	.short	(.L_113 - .L_112)
.L_112:
        /*000c*/ 	.word	0x00000000
        /*0010*/ 	.short	0x0003
        /*0012*/ 	.short	0x0014
        /*0014*/ 	.byte	0x00, 0xf0, 0x11, 0x00


	//----- nvinfo : EIATTR_KPARAM_INFO
	.align		4
.L_113:
        /*0018*/ 	.byte	0x04, 0x17
        /*001a*/ 	.short	(.L_115 - .L_114)
.L_114:
        /*001c*/ 	.word	0x00000000
        /*0020*/ 	.short	0x0002
        /*0022*/ 	.short	0x0010
        /*0024*/ 	.byte	0x00, 0xf0, 0x11, 0x00


	//----- nvinfo : EIATTR_KPARAM_INFO
	.align		4
.L_115:
        /*0028*/ 	.byte	0x04, 0x17
        /*002a*/ 	.short	(.L_117 - .L_116)
.L_116:
        /*002c*/ 	.word	0x00000000
        /*0030*/ 	.short	0x0001
        /*0032*/ 	.short	0x0008
        /*0034*/ 	.byte	0x00, 0xf5, 0x21, 0x00


	//----- nvinfo : EIATTR_KPARAM_INFO
	.align		4
.L_117:
        /*0038*/ 	.byte	0x04, 0x17
        /*003a*/ 	.short	(.L_119 - .L_118)
.L_118:
        /*003c*/ 	.word	0x00000000
        /*0040*/ 	.short	0x0000
        /*0042*/ 	.short	0x0000
        /*0044*/ 	.byte	0x00, 0xf5, 0x21, 0x00


	//----- nvinfo : EIATTR_SPARSE_MMA_MASK
	.align		4
.L_119:
        /*0048*/ 	.byte	0x03, 0x50
        /*004a*/ 	.short	0x0000


	//----- nvinfo : EIATTR_MAXREG_COUNT
	.align		4
        /*004c*/ 	.byte	0x03, 0x1b
        /*004e*/ 	.short	0x00ff


	//----- nvinfo : EIATTR_NUM_BARRIERS
	.align		4
        /*0050*/ 	.byte	0x02, 0x4c
        /*0052*/ 	.byte	0x01
	.zero		1


	//----- nvinfo : EIATTR_MERCURY_ISA_VERSION
	.align		4
        /*0054*/ 	.byte	0x03, 0x5f
        /*0056*/ 	.short	0x0101


	//----- nvinfo : EIATTR_VRC_CTA_INIT_COUNT
	.align		4
        /*0058*/ 	.byte	0x02, 0x4a
	.zero		1
	.zero		1


	//----- nvinfo : EIATTR_EXIT_INSTR_OFFSETS
	.align		4
        /*005c*/ 	.byte	0x04, 0x1c
        /*005e*/ 	.short	(.L_121 - .L_120)


	//   ....[0]....
.L_120:
        /*0060*/ 	.word	0x00001300


	//   ....[1]....
        /*0064*/ 	.word	0x000015e0


	//   ....[2]....
        /*0068*/ 	.word	0x00001780


	//----- nvinfo : EIATTR_CRS_STACK_SIZE
	.align		4
.L_121:
        /*006c*/ 	.byte	0x04, 0x1e
        /*006e*/ 	.short	(.L_123 - .L_122)
.L_122:
        /*0070*/ 	.word	0x00000000


	//----- nvinfo : EIATTR_CBANK_PARAM_SIZE
	.align		4
.L_123:
        /*0074*/ 	.byte	0x03, 0x19
        /*0076*/ 	.short	0x0018


	//----- nvinfo : EIATTR_PARAM_CBANK
	.align		4
        /*0078*/ 	.byte	0x04, 0x0a
        /*007a*/ 	.short	(.L_125 - .L_124)
	.align		4
.L_124:
        /*007c*/ 	.word	index@(.nv.constant0._Z23softmax_forward_kernel2PfPKfii)
        /*0080*/ 	.short	0x0380
        /*0082*/ 	.short	0x0018


	//----- nvinfo : EIATTR_SW_WAR
	.align		4
.L_125:
        /*0084*/ 	.byte	0x04, 0x36
        /*0086*/ 	.short	(.L_127 - .L_126)
.L_126:
        /*0088*/ 	.word	0x00000008
.L_127:


//--------------------- .nv.info._Z23softmax_forward_kernel1PfPKfii --------------------------
	.section	.nv.info._Z23softmax_forward_kernel1PfPKfii,"",@"SHT_CUDA_INFO"
	.sectionflags	@""
	.align	4


	//----- nvinfo : EIATTR_CUDA_API_VERSION
	.align		4
        /*0000*/ 	.byte	0x04, 0x37
        /*0002*/ 	.short	(.L_129 - .L_128)
.L_128:
        /*0004*/ 	.word	0x00000082


	//----- nvinfo : EIATTR_KPARAM_INFO
	.align		4
.L_129:
        /*0008*/ 	.byte	0x04, 0x17
        /*000a*/ 	.short	(.L_131 - .L_130)
.L_130:
        /*000c*/ 	.word	0x00000000
        /*0010*/ 	.short	0x0003
        /*0012*/ 	.short	0x0014
        /*0014*/ 	.byte	0x00, 0xf0, 0x11, 0x00


	//----- nvinfo : EIATTR_KPARAM_INFO
	.align		4
.L_131:
        /*0018*/ 	.byte	0x04, 0x17
        /*001a*/ 	.short	(.L_133 - .L_132)
.L_132:
        /*001c*/ 	.word	0x00000000
        /*0020*/ 	.short	0x0002
        /*0022*/ 	.short	0x0010
        /*0024*/ 	.byte	0x00, 0xf0, 0x11, 0x00


	//----- nvinfo : EIATTR_KPARAM_INFO
	.align		4
.L_133:
        /*0028*/ 	.byte	0x04, 0x17
        /*002a*/ 	.short	(.L_135 - .L_134)
.L_134:
        /*002c*/ 	.word	0x00000000
        /*0030*/ 	.short	0x0001
        /*0032*/ 	.short	0x0008
        /*0034*/ 	.byte	0x00, 0xf5, 0x21, 0x00


	//----- nvinfo : EIATTR_KPARAM_INFO
	.align		4
.L_135:
        /*0038*/ 	.byte	0x04, 0x17
        /*003a*/ 	.short	(.L_137 - .L_136)
.L_136:
        /*003c*/ 	.word	0x00000000
        /*0040*/ 	.short	0x0000
        /*0042*/ 	.short	0x0000
        /*0044*/ 	.byte	0x00, 0xf5, 0x21, 0x00


	//----- nvinfo : EIATTR_SPARSE_MMA_MASK
	.align		4
.L_137:
        /*0048*/ 	.byte	0x03, 0x50
        /*004a*/ 	.short	0x0000


	//----- nvinfo : EIATTR_MAXREG_COUNT
	.align		4
        /*004c*/ 	.byte	0x03, 0x1b
        /*004e*/ 	.short	0x00ff


	//----- nvinfo : EIATTR_MERCURY_ISA_VERSION
	.align		4
        /*0050*/ 	.byte	0x03, 0x5f
        /*0052*/ 	.short	0x0101


	//----- nvinfo : EIATTR_VRC_CTA_INIT_COUNT
	.align		4
        /*0054*/ 	.byte	0x02, 0x4a
	.zero		1
	.zero		1


	//----- nvinfo : EIATTR_EXIT_INSTR_OFFSETS
	.align		4
        /*0058*/ 	.byte	0x04, 0x1c
        /*005a*/ 	.short	(.L_139 - .L_138)


	//   ....[0]....
.L_138:
        /*005c*/ 	.word	0x00000070


	//   ....[1]....
        /*0060*/ 	.word	0x00001890


	//   ....[2]....
        /*0064*/ 	.word	0x00002930


	//   ....[3]....
        /*0068*/ 	.word	0x00003170


	//   ....[4]....
        /*006c*/ 	.word	0x000035f0


	//   ....[5]....
        /*0070*/ 	.word	0x000037c0


	//----- nvinfo : EIATTR_CRS_STACK_SIZE
	.align		4
.L_139:
        /*0074*/ 	.byte	0x04, 0x1e
        /*0076*/ 	.short	(.L_141 - .L_140)
.L_140:
        /*0078*/ 	.word	0x00000000


	//----- nvinfo : EIATTR_CBANK_PARAM_SIZE
	.align		4
.L_141:
        /*007c*/ 	.byte	0x03, 0x19
        /*007e*/ 	.short	0x0018


	//----- nvinfo : EIATTR_PARAM_CBANK
	.align		4
        /*0080*/ 	.byte	0x04, 0x0a
        /*0082*/ 	.short	(.L_143 - .L_142)
	.align		4
.L_142:
        /*0084*/ 	.word	index@(.nv.constant0._Z23softmax_forward_kernel1PfPKfii)
        /*0088*/ 	.short	0x0380
        /*008a*/ 	.short	0x0018


	//----- nvinfo : EIATTR_SW_WAR
	.align		4
.L_143:
        /*008c*/ 	.byte	0x04, 0x36
        /*008e*/ 	.short	(.L_145 - .L_144)
.L_144:
        /*0090*/ 	.word	0x00000008
.L_145:


//--------------------- .nv.callgraph             --------------------------
	.section	.nv.callgraph,"",@"SHT_CUDA_CALLGRAPH"
	.align	4
	.sectionentsize	8
	.align		4
        /*0000*/ 	.word	0x00000000
	.align		4
        /*0004*/ 	.word	0xffffffff
	.align		4
        /*0008*/ 	.word	0x00000000
	.align		4
        /*000c*/ 	.word	0xfffffffe
	.align		4
        /*0010*/ 	.word	0x00000000
	.align		4
        /*0014*/ 	.word	0xfffffffd
	.align		4
        /*0018*/ 	.word	0x00000000
	.align		4
        /*001c*/ 	.word	0xfffffffc


//--------------------- .text._Z28softmax_forward_kernel4_copyPfPKfii --------------------------
	.section	.text._Z28softmax_forward_kernel4_copyPfPKfii,"ax",@progbits
	.align	128
        .global         _Z28softmax_forward_kernel4_copyPfPKfii
        .type           _Z28softmax_forward_kernel4_copyPfPKfii,@function
        .size           _Z28softmax_forward_kernel4_copyPfPKfii,(.L_x_200 - _Z28softmax_forward_kernel4_copyPfPKfii)
        .other          _Z28softmax_forward_kernel4_copyPfPKfii,@"STO_CUDA_ENTRY STV_DEFAULT"
_Z28softmax_forward_kernel4_copyPfPKfii:
.text._Z28softmax_forward_kernel4_copyPfPKfii:
[----:B------:R-:W-:Y:S01]  /*0000*/  LDC R1, c[0x0][0x37c] ;  /* 0x0000df00ff017b82 */ /* 0x000fe20000000800 */
[----:B------:R-:W0:Y:S07]  /*0010*/  S2R R3, SR_TID.X ;  /* 0x0000000000037919 */ /* 0x000e2e0000002100 */
[----:B------:R-:W0:Y:S01]  /*0020*/  LDC R22, c[0x0][0x394] ;  /* 0x0000e500ff167b82 */ /* 0x000e220000000800 */
[----:B------:R-:W1:Y:S01]  /*0030*/  LDCU.64 UR8, c[0x0][0x358] ;  /* 0x00006b00ff0877ac */ /* 0x000e620008000a00 */
[----:B------:R-:W-:Y:S01]  /*0040*/  BSSY.RECONVERGENT B0, `(.L_x_0) ;  /* 0x0000010000007945 */ /* 0x000fe20003800200 */
[----:B------:R-:W-:-:S05]  /*0050*/  IMAD.MOV.U32 R8, RZ, RZ, -0x800000 ;  /* 0xff800000ff087424 */ /* 0x000fca00078e00ff */
[----:B------:R-:W2:Y:S08]  /*0060*/  LDC R2, c[0x0][0x360] ;  /* 0x0000d800ff027b82 */ /* 0x000eb00000000800 */
[----:B------:R-:W3:Y:S01]  /*0070*/  S2UR UR7, SR_CTAID.X ;  /* 0x00000000000779c3 */ /* 0x000ee20000002500 */
[----:B0-----:R-:W-:-:S13]  /*0080*/  ISETP.GE.AND P0, PT, R3, R22, PT ;  /* 0x000000160300720c */ /* 0x001fda0003f06270 */
[----:B-123--:R-:W-:Y:S05]  /*0090*/  @P0 BRA `(.L_x_1) ;  /* 0x0000000000280947 */ /* 0x00efea0003800000 */
[----:B------:R-:W0:Y:S01]  /*00a0*/  LDC.64 R6, c[0x0][0x388] ;  /* 0x0000e200ff067b82 */ /* 0x000e220000000a00 */
[----:B------:R-:W-:Y:S02]  /*00b0*/  IMAD.MOV.U32 R8, RZ, RZ, -0x800000 ;  /* 0xff800000ff087424 */ /* 0x000fe400078e00ff */
[----:B------:R-:W-:-:S07]  /*00c0*/  IMAD.MOV.U32 R9, RZ, RZ, R3 ;  /* 0x000000ffff097224 */ /* 0x000fce00078e0003 */
.L_x_2:
[----:B------:R-:W-:-:S04]  /*00d0*/  IMAD R5, R22, UR7, R9 ;  /* 0x0000000716057c24 */ /* 0x000fc8000f8e0209 */
[----:B0-----:R-:W-:-:S06]  /*00e0*/  IMAD.WIDE R4, R5, 0x4, R6 ;  /* 0x0000000405047825 */ /* 0x001fcc00078e0206 */
[----:B------:R-:W2:Y:S01]  /*00f0*/  LDG.E R5, desc[UR8][R4.64] ;  /* 0x0000000804057981 */ /* 0x000ea2000c1e1900 */
[----:B------:R-:W-:-:S04]  /*0100*/  IADD3 R9, PT, PT, R2, R9, RZ ;  /* 0x0000000902097210 */ /* 0x000fc80007ffe0ff */
[----:B------:R-:W-:Y:S02]  /*0110*/  ISETP.GE.AND P0, PT, R9, R22, PT ;  /* 0x000000160900720c */ /* 0x000fe40003f06270 */
[----:B--2---:R-:W-:-:S11]  /*0120*/  FMNMX R8, R5, R8, !PT ;  /* 0x0000000805087209 */ /* 0x004fd60007800000 */
[----:B------:R-:W-:Y:S05]  /*0130*/  @!P0 BRA `(.L_x_2) ;  /* 0xfffffffc00e48947 */ /* 0x000fea000383ffff */
.L_x_1:
[----:B------:R-:W-:Y:S05]  /*0140*/  BSYNC.RECONVERGENT B0 ;  /* 0x0000000000007941 */ /* 0x000fea0003800200 */
.L_x_0:
[----:B------:R-:W0:Y:S01]  /*0150*/  SHFL.DOWN PT, R5, R8, 0x10, 0x1f ;  /* 0x0a001f0008057f89 */ /* 0x000e2200000e0000 */
[----:B------:R-:W1:Y:S01]  /*0160*/  S2UR UR5, SR_CgaCtaId ;  /* 0x00000000000579c3 */ /* 0x000e620000008800 */
[----:B------:R-:W-:Y:S01]  /*0170*/  UMOV UR4, 0x400 ;  /* 0x0000040000047882 */ /* 0x000fe20000000000 */
[----:B------:R-:W-:Y:S01]  /*0180*/  SHF.R.U32.HI R20, RZ, 0x5, R3 ;  /* 0x00000005ff147819 */ /* 0x000fe20000011603 */
[----:B------:R-:W-:Y:S01]  /*0190*/  BSSY.RECONVERGENT B0, `(.L_x_3) ;  /* 0x000005e000007945 */ /* 0x000fe20003800200 */
[----:B------:R-:W-:Y:S02]  /*01a0*/  ISETP.NE.AND P1, PT, R3, RZ, PT ;  /* 0x000000ff0300720c */ /* 0x000fe40003f25270 */
[----:B0-----:R-:W-:Y:S01]  /*01b0*/  FMNMX R5, R5, R8, !PT ;  /* 0x0000000805057209 */ /* 0x001fe20007800000 */
[----:B-1----:R-:W-:-:S04]  /*01c0*/  ULEA UR5, UR5, UR4, 0x18 ;  /* 0x0000000405057291 */ /* 0x002fc8000f8ec0ff */
[----:B------:R-:W0:Y:S02]  /*01d0*/  SHFL.DOWN PT, R0, R5, 0x8, 0x1f ;  /* 0x09001f0005007f89 */ /* 0x000e2400000e0000 */
[----:B0-----:R-:W-:-:S05]  /*01e0*/  FMNMX R4, R5, R0, !PT ;  /* 0x0000000005047209 */ /* 0x001fca0007800000 */
[----:B------:R-:W0:Y:S02]  /*01f0*/  SHFL.DOWN PT, R7, R4, 0x4, 0x1f ;  /* 0x08801f0004077f89 */ /* 0x000e2400000e0000 */
[----:B0-----:R-:W-:-:S05]  /*0200*/  FMNMX R7, R4, R7, !PT ;  /* 0x0000000704077209 */ /* 0x001fca0007800000 */
[----:B------:R-:W0:Y:S02]  /*0210*/  SHFL.DOWN PT, R0, R7, 0x2, 0x1f ;  /* 0x08401f0007007f89 */ /* 0x000e2400000e0000 */
[----:B0-----:R-:W-:Y:S02]  /*0220*/  FMNMX R6, R7, R0, !PT ;  /* 0x0000000007067209 */ /* 0x001fe40007800000 */
[----:B------:R-:W-:-:S03]  /*0230*/  LOP3.LUT R0, R3, 0x1f, RZ, 0xc0, !PT ;  /* 0x0000001f03007812 */ /* 0x000fc600078ec0ff */
[----:B------:R-:W0:Y:S01]  /*0240*/  SHFL.DOWN PT, R9, R6, 0x1, 0x1f ;  /* 0x08201f0006097f89 */ /* 0x000e2200000e0000 */
[----:B------:R-:W-:Y:S02]  /*0250*/  ISETP.NE.AND P0, PT, R0, RZ, PT ;  /* 0x000000ff0000720c */ /* 0x000fe40003f05270 */
[----:B------:R-:W-:-:S11]  /*0260*/  SHF.R.U32.HI R0, RZ, 0x5, R2 ;  /* 0x00000005ff007819 */ /* 0x000fd60000011602 */
[----:B------:R-:W-:Y:S02]  /*0270*/  @!P0 LEA R4, R20, UR5, 0x2 ;  /* 0x0000000514048c11 */ /* 0x000fe4000f8e10ff */
[----:B0-----:R-:W-:-:S05]  /*0280*/  FMNMX R9, R6, R9, !PT ;  /* 0x0000000906097209 */ /* 0x001fca0007800000 */
[----:B------:R0:W-:Y:S01]  /*0290*/  @!P0 STS [R4], R9 ;  /* 0x0000000904008388 */ /* 0x0001e20000000800 */
[----:B------:R-:W-:Y:S06]  /*02a0*/  BAR.SYNC.DEFER_BLOCKING 0x0 ;  /* 0x0000000000007b1d */ /* 0x000fec0000010000 */
[----:B------:R-:W1:Y:S01]  /*02b0*/  LDS R21, [UR5] ;  /* 0x00000005ff157984 */ /* 0x000e620008000800 */
[----:B------:R-:W-:Y:S05]  /*02c0*/  @P1 BRA `(.L_x_4) ;  /* 0x0000000400281947 */ /* 0x000fea0003800000 */
[----:B------:R-:W-:-:S13]  /*02d0*/  ISETP.GE.U32.AND P1, PT, R2, 0x40, PT ;  /* 0x000000400200780c */ /* 0x000fda0003f26070 */
[----:B------:R-:W-:Y:S05]  /*02e0*/  @!P1 BRA `(.L_x_5) ;  /* 0x00000004001c9947 */ /* 0x000fea0003800000 */
[C---:B0-----:R-:W-:Y:S01]  /*02f0*/  VIADD R4, R0.reuse, 0xfffffffe ;  /* 0xfffffffe00047836 */ /* 0x041fe20000000000 */
[----:B------:R-:W-:Y:S01]  /*0300*/  UMOV UR4, 0x1 ;  /* 0x0000000100047882 */ /* 0x000fe20000000000 */
[----:B------:R-:W-:-:S03]  /*0310*/  VIADD R23, R0, 0xffffffff ;  /* 0xffffffff00177836 */ /* 0x000fc60000000000 */
[----:B------:R-:W-:Y:S02]  /*0320*/  ISETP.GE.U32.AND P1, PT, R4, 0xf, PT ;  /* 0x0000000f0400780c */ /* 0x000fe40003f26070 */
[----:B------:R-:W-:-:S11]  /*0330*/  LOP3.LUT R25, R23, 0xf, RZ, 0xc0, !PT ;  /* 0x0000000f17197812 */ /* 0x000fd600078ec0ff */
[----:B------:R-:W-:Y:S05]  /*0340*/  @!P1 BRA `(.L_x_6) ;  /* 0x00000000005c9947 */ /* 0x000fea0003800000 */
[----:B------:R-:W-:Y:S01]  /*0350*/  LOP3.LUT R24, R23, 0xfffffff0, RZ, 0xc0, !PT ;  /* 0xfffffff017187812 */ /* 0x000fe200078ec0ff */
[----:B------:R-:W-:Y:S01]  /*0360*/  UIADD3 UR6, UPT, UPT, UR5, 0x20, URZ ;  /* 0x0000002005067890 */ /* 0x000fe2000fffe0ff */
[----:B------:R-:W-:-:S03]  /*0370*/  UMOV UR4, URZ ;  /* 0x000000ff00047c82 */ /* 0x000fc60008000000 */
[----:B------:R-:W-:-:S08]  /*0380*/  IMAD.MOV R24, RZ, RZ, -R24 ;  /* 0x000000ffff187224 */ /* 0x000fd000078e0a18 */
.L_x_7:
[----:B------:R-:W1:Y:S01]  /*0390*/  LDS.128 R4, [UR6+-0x20] ;  /* 0xffffe006ff047984 */ /* 0x000e620008000c00 */
[----:B------:R-:W-:Y:S01]  /*03a0*/  IADD3 R24, PT, PT, R24, 0x10, RZ ;  /* 0x0000001018187810 */ /* 0x000fe20007ffe0ff */
[----:B------:R-:W-:Y:S02]  /*03b0*/  UIADD3 UR4, UPT, UPT, UR4, 0x10, URZ ;  /* 0x0000001004047890 */ /* 0x000fe4000fffe0ff */
[----:B------:R-:W0:Y:S01]  /*03c0*/  LDS.128 R8, [UR6+-0x10] ;  /* 0xfffff006ff087984 */ /* 0x000e220008000c00 */
[----:B------:R-:W-:-:S03]  /*03d0*/  ISETP.NE.AND P1, PT, R24, RZ, PT ;  /* 0x000000ff1800720c */ /* 0x000fc60003f25270 */
[----:B------:R-:W2:Y:S04]  /*03e0*/  LDS.128 R12, [UR6] ;  /* 0x00000006ff0c7984 */ /* 0x000ea80008000c00 */
[----:B------:R-:W3:Y:S04]  /*03f0*/  LDS.128 R16, [UR6+0x10] ;  /* 0x00001006ff107984 */ /* 0x000ee80008000c00 */
[----:B------:R-:W4:Y:S01]  /*0400*/  LDS R26, [UR6+0x20] ;  /* 0x00002006ff1a7984 */ /* 0x000f220008000800 */
[----:B------:R-:W-:Y:S01]  /*0410*/  UIADD3 UR6, UPT, UPT, UR6, 0x40, URZ ;  /* 0x0000004006067890 */ /* 0x000fe2000fffe0ff */
[----:B-1----:R-:W-:-:S04]  /*0420*/  FMNMX3 R5, R21, R5, R6, !PT ;  /* 0x0000000515057276 */ /* 0x002fc80007800006 */
[----:B0-----:R-:W-:-:S04]  /*0430*/  FMNMX3 R5, R5, R7, R8, !PT ;  /* 0x0000000705057276 */ /* 0x001fc80007800008 */
[----:B------:R-:W-:-:S04]  /*0440*/  FMNMX3 R5, R5, R9, R10, !PT ;  /* 0x0000000905057276 */ /* 0x000fc8000780000a */
[----:B--2---:R-:W-:-:S04]  /*0450*/  FMNMX3 R5, R5, R11, R12, !PT ;  /* 0x0000000b05057276 */ /* 0x004fc8000780000c */
[----:B------:R-:W-:-:S04]  /*0460*/  FMNMX3 R5, R5, R13, R14, !PT ;  /* 0x0000000d05057276 */ /* 0x000fc8000780000e */
[----:B---3--:R-:W-:-:S04]  /*0470*/  FMNMX3 R5, R5, R15, R16, !PT ;  /* 0x0000000f05057276 */ /* 0x008fc80007800010 */
[----:B------:R-:W-:-:S04]  /*0480*/  FMNMX3 R5, R5, R17, R18, !PT ;  /* 0x0000001105057276 */ /* 0x000fc80007800012 */
[----:B----4-:R-:W-:Y:S01]  /*0490*/  FMNMX3 R21, R5, R19, R26, !PT ;  /* 0x0000001305157276 */ /* 0x010fe2000780001a */
[----:B------:R-:W-:Y:S06]  /*04a0*/  @P1 BRA `(.L_x_7) ;  /* 0xfffffffc00b81947 */ /* 0x000fec000383ffff */
[----:B------:R-:W-:-:S12]  /*04b0*/  UIADD3 UR4, UPT, UPT, UR4, 0x1, URZ ;  /* 0x0000000104047890 */ /* 0x000fd8000fffe0ff */
.L_x_6:
[----:B------:R-:W-:-:S13]  /*04c0*/  ISETP.NE.AND P1, PT, R25, RZ, PT ;  /* 0x000000ff1900720c */ /* 0x000fda0003f25270 */
[----:B------:R-:W-:Y:S05]  /*04d0*/  @!P1 BRA `(.L_x_5) ;  /* 0x0000000000a09947 */ /* 0x000fea0003800000 */
[----:B------:R-:W-:Y:S02]  /*04e0*/  ISETP.GE.U32.AND P1, PT, R25, 0x8, PT ;  /* 0x000000081900780c */ /* 0x000fe40003f26070 */
[----:B------:R-:W-:-:S04]  /*04f0*/  LOP3.LUT R12, R23, 0x7, RZ, 0xc0, !PT ;  /* 0x00000007170c7812 */ /* 0x000fc800078ec0ff */
[----:B------:R-:W-:-:S07]  /*0500*/  ISETP.NE.AND P2, PT, R12, RZ, PT ;  /* 0x000000ff0c00720c */ /* 0x000fce0003f45270 */
[----:B------:R-:W-:Y:S06]  /*0510*/  @!P1 BRA `(.L_x_8) ;  /* 0x0000000000389947 */ /* 0x000fec0003800000 */
[----:B------:R-:W-:Y:S02]  /*0520*/  ULEA UR6, UR4, UR5, 0x2 ;  /* 0x0000000504067291 */ /* 0x000fe4000f8e10ff */
[----:B------:R-:W-:-:S07]  /*0530*/  UIADD3 UR4, UPT, UPT, UR4, 0x8, URZ ;  /* 0x0000000804047890 */ /* 0x000fce000fffe0ff */
[----:B------:R-:W-:Y:S04]  /*0540*/  LDS R4, [UR6] ;  /* 0x00000006ff047984 */ /* 0x000fe80008000800 */
[----:B------:R-:W1:Y:S04]  /*0550*/  LDS R5, [UR6+0x4] ;  /* 0x00000406ff057984 */ /* 0x000e680008000800 */
[----:B------:R-:W-:Y:S04]  /*0560*/  LDS R7, [UR6+0x8] ;  /* 0x00000806ff077984 */ /* 0x000fe80008000800 */
[----:B------:R-:W0:Y:S04]  /*0570*/  LDS R6, [UR6+0xc] ;  /* 0x00000c06ff067984 */ /* 0x000e280008000800 */
[----:B------:R-:W-:Y:S04]  /*0580*/  LDS R9, [UR6+0x10] ;  /* 0x00001006ff097984 */ /* 0x000fe80008000800 */
[----:B------:R-:W2:Y:S04]  /*0590*/  LDS R8, [UR6+0x14] ;  /* 0x00001406ff087984 */ /* 0x000ea80008000800 */
[----:B------:R-:W-:Y:S04]  /*05a0*/  LDS R11, [UR6+0x18] ;  /* 0x00001806ff0b7984 */ /* 0x000fe80008000800 */
[----:B------:R-:W3:Y:S01]  /*05b0*/  LDS R10, [UR6+0x1c] ;  /* 0x00001c06ff0a7984 */ /* 0x000ee20008000800 */
[----:B-1----:R-:W-:-:S04]  /*05c0*/  FMNMX3 R4, R21, R4, R5, !PT ;  /* 0x0000000415047276 */ /* 0x002fc80007800005 */
[----:B0-----:R-:W-:-:S04]  /*05d0*/  FMNMX3 R4, R4, R7, R6, !PT ;  /* 0x0000000704047276 */ /* 0x001fc80007800006 */
[----:B--2---:R-:W-:-:S04]  /*05e0*/  FMNMX3 R4, R4, R9, R8, !PT ;  /* 0x0000000904047276 */ /* 0x004fc80007800008 */
[----:B---3--:R-:W-:-:S07]  /*05f0*/  FMNMX3 R21, R4, R11, R10, !PT ;  /* 0x0000000b04157276 */ /* 0x008fce000780000a */
.L_x_8:
        /* <DEDUP_REMOVED lines=10> */
[----:B------:R-:W0:Y:S01]  /*06a0*/  LDS R6, [UR6+0xc] ;  /* 0x00000c06ff067984 */ /* 0x000e220008000800 */
[----:B-1----:R-:W-:-:S04]  /*06b0*/  FMNMX3 R4, R21, R4, R5, !PT ;  /* 0x0000000415047276 */ /* 0x002fc80007800005 */
[----:B0-----:R-:W-:-:S07]  /*06c0*/  FMNMX3 R21, R4, R7, R6, !PT ;  /* 0x0000000704157276 */ /* 0x001fce0007800006 */
.L_x_9:
[----:B------:R-:W-:Y:S05]  /*06d0*/  @!P2 BRA `(.L_x_5) ;  /* 0x000000000020a947 */ /* 0x000fea0003800000 */
[----:B------:R-:W-:Y:S01]  /*06e0*/  IMAD.MOV R23, RZ, RZ, -R23 ;  /* 0x000000ffff177224 */ /* 0x000fe200078e0a17 */
[----:B------:R-:W-:-:S12]  /*06f0*/  ULEA UR4, UR4, UR5, 0x2 ;  /* 0x0000000504047291 */ /* 0x000fd8000f8e10ff */
.L_x_10:
[----:B------:R-:W1:Y:S01]  /*0700*/  LDS R4, [UR4] ;  /* 0x00000004ff047984 */ /* 0x000e620008000800 */
[----:B------:R-:W-:Y:S01]  /*0710*/  VIADD R23, R23, 0x1 ;  /* 0x0000000117177836 */ /* 0x000fe20000000000 */
[----:B------:R-:W-:-:S04]  /*0720*/  UIADD3 UR4, UPT, UPT, UR4, 0x4, URZ ;  /* 0x0000000404047890 */ /* 0x000fc8000fffe0ff */
[----:B------:R-:W-:Y:S02]  /*0730*/  ISETP.NE.AND P1, PT, R23, RZ, PT ;  /* 0x000000ff1700720c */ /* 0x000fe40003f25270 */
[----:B-1----:R-:W-:-:S11]  /*0740*/  FMNMX R21, R4, R21, !PT ;  /* 0x0000001504157209 */ /* 0x002fd60007800000 */
[----:B------:R-:W-:Y:S05]  /*0750*/  @P1 BRA `(.L_x_10) ;  /* 0xfffffffc00e81947 */ /* 0x000fea000383ffff */
.L_x_5:
[----:B-1----:R2:W-:Y:S02]  /*0760*/  STS [UR5], R21 ;  /* 0x00000015ff007988 */ /* 0x0025e40008000805 */
.L_x_4:
[----:B------:R-:W-:Y:S05]  /*0770*/  BSYNC.RECONVERGENT B0 ;  /* 0x0000000000007941 */ /* 0x000fea0003800200 */
.L_x_3:
[----:B------:R-:W-:Y:S01]  /*0780*/  ISETP.GE.AND P1, PT, R3, R22, PT ;  /* 0x000000160300720c */ /* 0x000fe20003f26270 */
[----:B------:R-:W-:Y:S01]  /*0790*/  BSSY.RECONVERGENT B0, `(.L_x_11) ;  /* 0x0000024000007945 */ /* 0x000fe20003800200 */
[----:B------:R-:W-:-:S11]  /*07a0*/  IMAD.MOV.U32 R8, RZ, RZ, RZ ;  /* 0x000000ffff087224 */ /* 0x000fd600078e00ff */
[----:B------:R-:W-:Y:S05]  /*07b0*/  @P1 BRA `(.L_x_12) ;  /* 0x0000000000841947 */ /* 0x000fea0003800000 */
[----:B0-----:R-:W0:Y:S01]  /*07c0*/  LDC.64 R4, c[0x0][0x380] ;  /* 0x0000e000ff047b82 */ /* 0x001e220000000a00 */
[----:B------:R-:W-:Y:S01]  /*07d0*/  BSSY.RECONVERGENT B1, `(.L_x_13) ;  /* 0x0000016000017945 */ /* 0x000fe20003800200 */
[----:B------:R-:W-:-:S06]  /*07e0*/  MOV R11, R3 ;  /* 0x00000003000b7202 */ /* 0x000fcc0000000f00 */
[----:B------:R-:W3:Y:S02]  /*07f0*/  LDC.64 R6, c[0x0][0x388] ;  /* 0x0000e200ff067b82 */ /* 0x000ee40000000a00 */
.L_x_14:
[----:B----4-:R-:W-:-:S04]  /*0800*/  IMAD R13, R22, UR7, R11 ;  /* 0x00000007160d7c24 */ /* 0x010fc8000f8e020b */
[----:B---3--:R-:W-:-:S06]  /*0810*/  IMAD.WIDE R8, R13, 0x4, R6 ;  /* 0x000000040d087825 */ /* 0x008fcc00078e0206 */
[----:B------:R-:W1:Y:S01]  /*0820*/  LDG.E R8, desc[UR8][R8.64] ;  /* 0x0000000808087981 */ /* 0x000e62000c1e1900 */
[----:B------:R-:W-:Y:S01]  /*0830*/  IMAD.MOV.U32 R15, RZ, RZ, 0x3bbb989d ;  /* 0x3bbb989dff0f7424 */ /* 0x000fe200078e00ff */
[----:B------:R-:W-:Y:S01]  /*0840*/  IADD3 R11, PT, PT, R2, R11, RZ ;  /* 0x0000000b020b7210 */ /* 0x000fe20007ffe0ff */
[----:B------:R-:W-:-:S03]  /*0850*/  IMAD.MOV.U32 R17, RZ, RZ, 0x437c0000 ;  /* 0x437c0000ff117424 */ /* 0x000fc600078e00ff */
[----:B------:R-:W-:Y:S01]  /*0860*/  ISETP.GE.AND P1, PT, R11, R22, PT ;  /* 0x000000160b00720c */ /* 0x000fe20003f26270 */
[----:B-1----:R-:W-:Y:S01]  /*0870*/  FADD R10, R8, -R21 ;  /* 0x80000015080a7221 */ /* 0x002fe20000000000 */
[----:B0-----:R-:W-:-:S04]  /*0880*/  IMAD.WIDE R8, R13, 0x4, R4 ;  /* 0x000000040d087825 */ /* 0x001fc800078e0204 */
[----:B------:R-:W-:-:S04]  /*0890*/  FFMA.SAT R12, R10, R15, 0.5 ;  /* 0x3f0000000a0c7423 */ /* 0x000fc8000000200f */
[----:B------:R-:W-:-:S04]  /*08a0*/  FFMA.RM R12, R12, R17, 12582913 ;  /* 0x4b4000010c0c7423 */ /* 0x000fc80000004011 */
[C---:B------:R-:W-:Y:S01]  /*08b0*/  FADD R15, R12.reuse, -12583039 ;  /* 0xcb40007f0c0f7421 */ /* 0x040fe20000000000 */
[----:B------:R-:W-:-:S03]  /*08c0*/  IMAD.SHL.U32 R12, R12, 0x800000, RZ ;  /* 0x008000000c0c7824 */ /* 0x000fc600078e00ff */
[----:B------:R-:W-:-:S04]  /*08d0*/  FFMA R15, R10, 1.4426950216293334961, -R15 ;  /* 0x3fb8aa3b0a0f7823 */ /* 0x000fc8000000080f */
[----:B------:R-:W-:-:S06]  /*08e0*/  FFMA R15, R10, 1.925963033500011079e-08, R15 ;  /* 0x32a570600a0f7823 */ /* 0x000fcc000000000f */
[----:B------:R-:W0:Y:S02]  /*08f0*/  MUFU.EX2 R15, R15 ;  /* 0x0000000f000f7308 */ /* 0x000e240000000800 */
[----:B0-----:R-:W-:-:S05]  /*0900*/  FMUL R13, R12, R15 ;  /* 0x0000000f0c0d7220 */ /* 0x001fca0000400000 */
[----:B------:R4:W-:Y:S01]  /*0910*/  STG.E desc[UR8][R8.64], R13 ;  /* 0x0000000d08007986 */ /* 0x0009e2000c101908 */
[----:B------:R-:W-:Y:S05]  /*0920*/  @!P1 BRA `(.L_x_14) ;  /* 0xfffffffc00b49947 */ /* 0x000fea000383ffff */
[----:B------:R-:W-:Y:S05]  /*0930*/  BSYNC.RECONVERGENT B1 ;  /* 0x0000000000017941 */ /* 0x000fea0003800200 */
.L_x_13:
[----:B----4-:R-:W-:Y:S02]  /*0940*/  IMAD.MOV.U32 R8, RZ, RZ, RZ ;  /* 0x000000ffff087224 */ /* 0x010fe400078e00ff */
[----:B------:R-:W-:-:S07]  /*0950*/  IMAD.MOV.U32 R9, RZ, RZ, R3 ;  /* 0x000000ffff097224 */ /* 0x000fce00078e0003 */
.L_x_15:
[----:B------:R-:W-:-:S04]  /*0960*/  IMAD R7, R22, UR7, R9 ;  /* 0x0000000716077c24 */ /* 0x000fc8000f8e0209 */
[----:B------:R-:W-:-:S06]  /*0970*/  IMAD.WIDE R6, R7, 0x4, R4 ;  /* 0x0000000407067825 */ /* 0x000fcc00078e0204 */
[----:B------:R-:W3:Y:S01]  /*0980*/  LDG.E R7, desc[UR8][R6.64] ;  /* 0x0000000806077981 */ /* 0x000ee2000c1e1900 */
[----:B------:R-:W-:-:S04]  /*0990*/  IADD3 R9, PT, PT, R2, R9, RZ ;  /* 0x0000000902097210 */ /* 0x000fc80007ffe0ff */
[----:B------:R-:W-:Y:S01]  /*09a0*/  ISETP.GE.AND P1, PT, R9, R22, PT ;  /* 0x000000160900720c */ /* 0x000fe20003f26270 */
[----:B---3--:R-:W-:-:S12]  /*09b0*/  FADD R8, R7, R8 ;  /* 0x0000000807087221 */ /* 0x008fd80000000000 */
[----:B------:R-:W-:Y:S05]  /*09c0*/  @!P1 BRA `(.L_x_15) ;  /* 0xfffffffc00e49947 */ /* 0x000fea000383ffff */
.L_x_12:
[----:B------:R-:W-:Y:S05]  /*09d0*/  BSYNC.RECONVERGENT B0 ;  /* 0x0000000000007941 */ /* 0x000fea0003800200 */
.L_x_11:
[----:B------:R-:W3:Y:S01]  /*09e0*/  SHFL.DOWN PT, R5, R8, 0x10, 0x1f ;  /* 0x0a001f0008057f89 */ /* 0x000ee200000e0000 */
[----:B------:R-:W-:Y:S01]  /*09f0*/  BSSY.RECONVERGENT B0, `(.L_x_16) ;  /* 0x0000072000007945 */ /* 0x000fe20003800200 */
[----:B---3--:R-:W-:-:S05]  /*0a00*/  FADD R6, R5, R8 ;  /* 0x0000000805067221 */ /* 0x008fca0000000000 */
[----:B------:R-:W3:Y:S02]  /*0a10*/  SHFL.DOWN PT, R5, R6, 0x8, 0x1f ;  /* 0x09001f0006057f89 */ /* 0x000ee400000e0000 */
[----:B---3--:R-:W-:-:S05]  /*0a20*/  FADD R7, R6, R5 ;  /* 0x0000000506077221 */ /* 0x008fca0000000000 */
[----:B0-----:R-:W0:Y:S02]  /*0a30*/  SHFL.DOWN PT, R4, R7, 0x4, 0x1f ;  /* 0x08801f0007047f89 */ /* 0x001e2400000e0000 */
[----:B0-----:R-:W-:-:S05]  /*0a40*/  FADD R9, R7, R4 ;  /* 0x0000000407097221 */ /* 0x001fca0000000000 */
[----:B------:R-:W0:Y:S02]  /*0a50*/  SHFL.DOWN PT, R4, R9, 0x2, 0x1f ;  /* 0x08401f0009047f89 */ /* 0x000e2400000e0000 */
[----:B0-----:R-:W-:Y:S01]  /*0a60*/  FADD R10, R9, R4 ;  /* 0x00000004090a7221 */ /* 0x001fe20000000000 */
[----:B------:R-:W-:-:S04]  /*0a70*/  IMAD.SHL.U32 R4, R0, 0x4, RZ ;  /* 0x0000000400047824 */ /* 0x000fc800078e00ff */
[----:B------:R-:W0:Y:S01]  /*0a80*/  SHFL.DOWN PT, R15, R10, 0x1, 0x1f ;  /* 0x08201f000a0f7f89 */ /* 0x000e2200000e0000 */
[----:B------:R-:W-:-:S05]  /*0a90*/  VIADD R5, R4, UR5 ;  /* 0x0000000504057c36 */ /* 0x000fca0008000000 */
[----:B------:R-:W-:Y:S01]  /*0aa0*/  @!P0 LEA R20, R20, R5, 0x2 ;  /* 0x0000000514148211 */ /* 0x000fe200078e10ff */
[----:B0-----:R-:W-:-:S05]  /*0ab0*/  FADD R15, R10, R15 ;  /* 0x0000000f0a0f7221 */ /* 0x001fca0000000000 */
[----:B------:R0:W-:Y:S01]  /*0ac0*/  @!P0 STS [R20], R15 ;  /* 0x0000000f14008388 */ /* 0x0001e20000000800 */
[----:B------:R-:W-:Y:S01]  /*0ad0*/  BAR.SYNC.DEFER_BLOCKING 0x0 ;  /* 0x0000000000007b1d */ /* 0x000fe20000010000 */
[----:B------:R-:W-:-:S13]  /*0ae0*/  ISETP.NE.AND P0, PT, R3, RZ, PT ;  /* 0x000000ff0300720c */ /* 0x000fda0003f05270 */
[----:B0-----:R-:W-:Y:S05]  /*0af0*/  @P0 BRA `(.L_x_17) ;  /* 0x0000000400840947 */ /* 0x001fea0003800000 */
[----:B------:R-:W-:-:S13]  /*0b00*/  ISETP.GE.U32.AND P0, PT, R2, 0x20, PT ;  /* 0x000000200200780c */ /* 0x000fda0003f06070 */
[----:B------:R-:W-:Y:S05]  /*0b10*/  @!P0 BRA `(.L_x_18) ;  /* 0x0000000400788947 */ /* 0x000fea0003800000 */
[C---:B------:R-:W-:Y:S01]  /*0b20*/  VIADD R6, R0.reuse, 0xffffffff ;  /* 0xffffffff00067836 */ /* 0x040fe20000000000 */
[----:B------:R-:W-:-:S04]  /*0b30*/  LOP3.LUT R19, R0, 0xf, RZ, 0xc0, !PT ;  /* 0x0000000f00137812 */ /* 0x000fc800078ec0ff */
[----:B------:R-:W-:Y:S01]  /*0b40*/  ISETP.GE.U32.AND P0, PT, R6, 0xf, PT ;  /* 0x0000000f0600780c */ /* 0x000fe20003f06070 */
[----:B------:R-:W-:Y:S01]  /*0b50*/  IMAD.MOV.U32 R6, RZ, RZ, RZ ;  /* 0x000000ffff067224 */ /* 0x000fe200078e00ff */
[----:B------:R-:W-:-:S11]  /*0b60*/  ISETP.NE.AND P1, PT, R19, RZ, PT ;  /* 0x000000ff1300720c */ /* 0x000fd60003f25270 */
[----:B------:R-:W-:Y:S05]  /*0b70*/  @!P0 BRA `(.L_x_19) ;  /* 0x0000000000a08947 */ /* 0x000fea0003800000 */
[C---:B------:R-:W-:Y:S02]  /*0b80*/  LOP3.LUT R9, R0.reuse, 0x7fffff0, RZ, 0xc0, !PT ;  /* 0x07fffff000097812 */ /* 0x040fe400078ec0ff */
[----:B------:R-:W-:Y:S02]  /*0b90*/  LOP3.LUT R6, R0, 0x30, RZ, 0xc0, !PT ;  /* 0x0000003000067812 */ /* 0x000fe400078ec0ff */
[----:B------:R-:W-:Y:S01]  /*0ba0*/  IADD3 R7, PT, PT, R5, 0x20, RZ ;  /* 0x0000002005077810 */ /* 0x000fe20007ffe0ff */
[----:B------:R-:W-:-:S07]  /*0bb0*/  IMAD.MOV R9, RZ, RZ, -R9 ;  /* 0x000000ffff097224 */ /* 0x000fce00078e0a09 */
.L_x_20:
[----:B------:R-:W0:Y:S01]  /*0bc0*/  LDS R14, [R7+-0x20] ;  /* 0xffffe000070e7984 */ /* 0x000e220000000800 */
[----:B------:R-:W-:-:S03]  /*0bd0*/  VIADD R9, R9, 0x10 ;  /* 0x0000001009097836 */ /* 0x000fc60000000000 */
[----:B------:R-:W3:Y:S02]  /*0be0*/  LDS R16, [R7+-0x1c] ;  /* 0xffffe40007107984 */ /* 0x000ee40000000800 */
[----:B------:R-:W-:Y:S02]  /*0bf0*/  ISETP.NE.AND P0, PT, R9, RZ, PT ;  /* 0x000000ff0900720c */ /* 0x000fe40003f05270 */
[----:B------:R-:W4:Y:S04]  /*0c00*/  LDS R17, [R7+-0x18] ;  /* 0xffffe80007117984 */ /* 0x000f280000000800 */
[----:B------:R-:W5:Y:S04]  /*0c10*/  LDS R18, [R7+-0x14] ;  /* 0xffffec0007127984 */ /* 0x000f680000000800 */
[----:B-12---:R-:W1:Y:S04]  /*0c20*/  LDS R21, [R7+-0x10] ;  /* 0xfffff00007157984 */ /* 0x006e680000000800 */
[----:B------:R-:W2:Y:S04]  /*0c30*/  LDS R13, [R7+-0xc] ;  /* 0xfffff400070d7984 */ /* 0x000ea80000000800 */
[----:B------:R-:W2:Y:S04]  /*0c40*/  LDS R8, [R7+-0x8] ;  /* 0xfffff80007087984 */ /* 0x000ea80000000800 */
[----:B------:R-:W2:Y:S04]  /*0c50*/  LDS R12, [R7+-0x4] ;  /* 0xfffffc00070c7984 */ /* 0x000ea80000000800 */
[----:B------:R-:W2:Y:S04]  /*0c60*/  LDS R11, [R7] ;  /* 0x00000000070b7984 */ /* 0x000ea80000000800 */
[----:B------:R-:W2:Y:S01]  /*0c70*/  LDS R10, [R7+0x4] ;  /* 0x00000400070a7984 */ /* 0x000ea20000000800 */
[----:B0-----:R-:W-:-:S03]  /*0c80*/  FADD R15, R14, R15 ;  /* 0x0000000f0e0f7221 */ /* 0x001fc60000000000 */
[----:B------:R-:W0:Y:S01]  /*0c90*/  LDS R14, [R7+0x8] ;  /* 0x00000800070e7984 */ /* 0x000e220000000800 */
[----:B---3--:R-:W-:-:S03]  /*0ca0*/  FADD R16, R15, R16 ;  /* 0x000000100f107221 */ /* 0x008fc60000000000 */
[----:B------:R-:W3:Y:S01]  /*0cb0*/  LDS R15, [R7+0xc] ;  /* 0x00000c00070f7984 */ /* 0x000ee20000000800 */
[----:B----4-:R-:W-:-:S03]  /*0cc0*/  FADD R17, R16, R17 ;  /* 0x0000001110117221 */ /* 0x010fc60000000000 */
[----:B------:R-:W4:Y:S01]  /*0cd0*/  LDS R16, [R7+0x10] ;  /* 0x0000100007107984 */ /* 0x000f220000000800 */
[----:B-----5:R-:W-:-:S03]  /*0ce0*/  FADD R18, R17, R18 ;  /* 0x0000001211127221 */ /* 0x020fc60000000000 */
[----:B------:R-:W5:Y:S01]  /*0cf0*/  LDS R17, [R7+0x14] ;  /* 0x0000140007117984 */ /* 0x000f620000000800 */
[----:B-1----:R-:W-:-:S03]  /*0d00*/  FADD R20, R18, R21 ;  /* 0x0000001512147221 */ /* 0x002fc60000000000 */
[----:B------:R-:W1:Y:S01]  /*0d10*/  LDS R18, [R7+0x18] ;  /* 0x0000180007127984 */ /* 0x000e620000000800 */
[----:B--2---:R-:W-:-:S03]  /*0d20*/  FADD R21, R20, R13 ;  /* 0x0000000d14157221 */ /* 0x004fc60000000000 */
[----:B------:R2:W1:Y:S01]  /*0d30*/  LDS R13, [R7+0x1c] ;  /* 0x00001c00070d7984 */ /* 0x0004620000000800 */
[----:B------:R-:W-:-:S04]  /*0d40*/  FADD R21, R21, R8 ;  /* 0x0000000815157221 */ /* 0x000fc80000000000 */
[----:B------:R-:W-:Y:S01]  /*0d50*/  FADD R12, R21, R12 ;  /* 0x0000000c150c7221 */ /* 0x000fe20000000000 */
[----:B--2---:R-:W-:-:S03]  /*0d60*/  IADD3 R7, PT, PT, R7, 0x40, RZ ;  /* 0x0000004007077810 */ /* 0x004fc60007ffe0ff */
[----:B------:R-:W-:-:S04]  /*0d70*/  FADD R11, R12, R11 ;  /* 0x0000000b0c0b7221 */ /* 0x000fc80000000000 */
[----:B------:R-:W-:-:S04]  /*0d80*/  FADD R11, R11, R10 ;  /* 0x0000000a0b0b7221 */ /* 0x000fc80000000000 */
[----:B0-----:R-:W-:-:S04]  /*0d90*/  FADD R14, R11, R14 ;  /* 0x0000000e0b0e7221 */ /* 0x001fc80000000000 */
[----:B---3--:R-:W-:-:S04]  /*0da0*/  FADD R15, R14, R15 ;  /* 0x0000000f0e0f7221 */ /* 0x008fc80000000000 */
[----:B----4-:R-:W-:-:S04]  /*0db0*/  FADD R16, R15, R16 ;  /* 0x000000100f107221 */ /* 0x010fc80000000000 */
[----:B-----5:R-:W-:-:S04]  /*0dc0*/  FADD R17, R16, R17 ;  /* 0x0000001110117221 */ /* 0x020fc80000000000 */
[----:B-1----:R-:W-:-:S04]  /*0dd0*/  FADD R18, R17, R18 ;  /* 0x0000001211127221 */ /* 0x002fc80000000000 */
[----:B------:R-:W-:Y:S01]  /*0de0*/  FADD R15, R18, R13 ;  /* 0x0000000d120f7221 */ /* 0x000fe20000000000 */
[----:B------:R-:W-:Y:S06]  /*0df0*/  @P0 BRA `(.L_x_20) ;  /* 0xfffffffc00700947 */ /* 0x000fec000383ffff */
.L_x_19:
[----:B------:R-:W-:Y:S05]  /*0e00*/  @!P1 BRA `(.L_x_18) ;  /* 0x0000000000bc9947 */ /* 0x000fea0003800000 */
[----:B------:R-:W-:Y:S02]  /*0e10*/  ISETP.GE.U32.AND P0, PT, R19, 0x8, PT ;  /* 0x000000081300780c */ /* 0x000fe40003f06070 */
[----:B------:R-:W-:-:S04]  /*0e20*/  LOP3.LUT R10, R0, 0x7, RZ, 0xc0, !PT ;  /* 0x00000007000a7812 */ /* 0x000fc800078ec0ff */
[----:B------:R-:W-:-:S07]  /*0e30*/  ISETP.NE.AND P1, PT, R10, RZ, PT ;  /* 0x000000ff0a00720c */ /* 0x000fce0003f25270 */
[----:B------:R-:W-:Y:S06]  /*0e40*/  @!P0 BRA `(.L_x_21) ;  /* 0x0000000000488947 */ /* 0x000fec0003800000 */
[C---:B------:R-:W-:Y:S02]  /*0e50*/  IMAD R7, R6.reuse, 0x4, R5 ;  /* 0x0000000406077824 */ /* 0x040fe400078e0205 */
[----:B------:R-:W-:-:S03]  /*0e60*/  VIADD R6, R6, 0x8 ;  /* 0x0000000806067836 */ /* 0x000fc60000000000 */
[----:B------:R-:W0:Y:S04]  /*0e70*/  LDS R8, [R7] ;  /* 0x0000000007087984 */ /* 0x000e280000000800 */
[----:B------:R-:W3:Y:S04]  /*0e80*/  LDS R9, [R7+0x4] ;  /* 0x0000040007097984 */ /* 0x000ee80000000800 */
[----:B------:R-:W4:Y:S04]  /*0e90*/  LDS R11, [R7+0x8] ;  /* 0x00000800070b7984 */ /* 0x000f280000000800 */
[----:B------:R-:W5:Y:S04]  /*0ea0*/  LDS R13, [R7+0xc] ;  /* 0x00000c00070d7984 */ /* 0x000f680000000800 */
[----:B------:R-:W5:Y:S04]  /*0eb0*/  LDS R17, [R7+0x10] ;  /* 0x0000100007117984 */ /* 0x000f680000000800 */
[----:B------:R-:W5:Y:S04]  /*0ec0*/  LDS R19, [R7+0x14] ;  /* 0x0000140007137984 */ /* 0x000f680000000800 */
[----:B-12---:R-:W1:Y:S04]  /*0ed0*/  LDS R21, [R7+0x18] ;  /* 0x0000180007157984 */ /* 0x006e680000000800 */
[----:B------:R-:W2:Y:S01]  /*0ee0*/  LDS R23, [R7+0x1c] ;  /* 0x00001c0007177984 */ /* 0x000ea20000000800 */
[----:B0-----:R-:W-:-:S04]  /*0ef0*/  FADD R8, R15, R8 ;  /* 0x000000080f087221 */ /* 0x001fc80000000000 */
[----:B---3--:R-:W-:-:S04]  /*0f00*/  FADD R8, R8, R9 ;  /* 0x0000000908087221 */ /* 0x008fc80000000000 */
[----:B----4-:R-:W-:-:S04]  /*0f10*/  FADD R8, R8, R11 ;  /* 0x0000000b08087221 */ /* 0x010fc80000000000 */
[----:B-----5:R-:W-:-:S04]  /*0f20*/  FADD R8, R8, R13 ;  /* 0x0000000d08087221 */ /* 0x020fc80000000000 */
[----:B------:R-:W-:-:S04]  /*0f30*/  FADD R8, R8, R17 ;  /* 0x0000001108087221 */ /* 0x000fc80000000000 */
[----:B------:R-:W-:-:S04]  /*0f40*/  FADD R8, R8, R19 ;  /* 0x0000001308087221 */ /* 0x000fc80000000000 */
[----:B-1----:R-:W-:-:S04]  /*0f50*/  FADD R8, R8, R21 ;  /* 0x0000001508087221 */ /* 0x002fc80000000000 */
[----:B--2---:R-:W-:-:S07]  /*0f60*/  FADD R15, R8, R23 ;  /* 0x00000017080f7221 */ /* 0x004fce0000000000 */
.L_x_21:
[----:B------:R-:W-:Y:S05]  /*0f70*/  @!P1 BRA `(.L_x_18) ;  /* 0x0000000000609947 */ /* 0x000fea0003800000 */
[----:B------:R-:W-:Y:S02]  /*0f80*/  ISETP.GE.U32.AND P0, PT, R10, 0x4, PT ;  /* 0x000000040a00780c */ /* 0x000fe40003f06070 */
[----:B------:R-:W-:-:S04]  /*0f90*/  LOP3.LUT R0, R0, 0x3, RZ, 0xc0, !PT ;  /* 0x0000000300007812 */ /* 0x000fc800078ec0ff */
[----:B------:R-:W-:-:S07]  /*0fa0*/  ISETP.NE.AND P1, PT, R0, RZ, PT ;  /* 0x000000ff0000720c */ /* 0x000fce0003f25270 */
[----:B------:R-:W-:Y:S06]  /*0fb0*/  @!P0 BRA `(.L_x_22) ;  /* 0x0000000000288947 */ /* 0x000fec0003800000 */
[C---:B------:R-:W-:Y:S01]  /*0fc0*/  LEA R5, R6.reuse, R5, 0x2 ;  /* 0x0000000506057211 */ /* 0x040fe200078e10ff */
[----:B------:R-:W-:-:S04]  /*0fd0*/  VIADD R6, R6, 0x4 ;  /* 0x0000000406067836 */ /* 0x000fc80000000000 */
[----:B------:R-:W0:Y:S04]  /*0fe0*/  LDS R8, [R5] ;  /* 0x0000000005087984 */ /* 0x000e280000000800 */
[----:B------:R-:W3:Y:S04]  /*0ff0*/  LDS R7, [R5+0x4] ;  /* 0x0000040005077984 */ /* 0x000ee80000000800 */
[----:B------:R-:W4:Y:S04]  /*1000*/  LDS R10, [R5+0x8] ;  /* 0x00000800050a7984 */ /* 0x000f280000000800 */
[----:B------:R-:W5:Y:S01]  /*1010*/  LDS R12, [R5+0xc] ;  /* 0x00000c00050c7984 */ /* 0x000f620000000800 */
[----:B0-----:R-:W-:-:S04]  /*1020*/  FADD R8, R15, R8 ;  /* 0x000000080f087221 */ /* 0x001fc80000000000 */
[----:B---3--:R-:W-:-:S04]  /*1030*/  FADD R7, R8, R7 ;  /* 0x0000000708077221 */ /* 0x008fc80000000000 */
[----:B----4-:R-:W-:-:S04]  /*1040*/  FADD R7, R7, R10 ;  /* 0x0000000a07077221 */ /* 0x010fc80000000000 */
[----:B-----5:R-:W-:-:S07]  /*1050*/  FADD R15, R7, R12 ;  /* 0x0000000c070f7221 */ /* 0x020fce0000000000 */
.L_x_22:
[----:B------:R-:W-:Y:S05]  /*1060*/  @!P1 BRA `(.L_x_18) ;  /* 0x0000000000249947 */ /* 0x000fea0003800000 */
[----:B------:R-:W-:Y:S01]  /*1070*/  IMAD R6, R6, 0x4, R4 ;  /* 0x0000000406067824 */ /* 0x000fe200078e0204 */
[----:B------:R-:W-:-:S03]  /*1080*/  IADD3 R0, PT, PT, -R0, RZ, RZ ;  /* 0x000000ff00007210 */ /* 0x000fc60007ffe1ff */
[----:B------:R-:W-:-:S07]  /*1090*/  VIADD R6, R6, UR5 ;  /* 0x0000000506067c36 */ /* 0x000fce0008000000 */
.L_x_23:
[----:B------:R0:W3:Y:S01]  /*10a0*/  LDS R8, [R6] ;  /* 0x0000000006087984 */ /* 0x0000e20000000800 */
[----:B------:R-:W-:-:S05]  /*10b0*/  VIADD R0, R0, 0x1 ;  /* 0x0000000100007836 */ /* 0x000fca0000000000 */
[----:B------:R-:W-:Y:S02]  /*10c0*/  ISETP.NE.AND P0, PT, R0, RZ, PT ;  /* 0x000000ff0000720c */ /* 0x000fe40003f05270 */
[----:B0-----:R-:W-:Y:S01]  /*10d0*/  IADD3 R6, PT, PT, R6, 0x4, RZ ;  /* 0x0000000406067810 */ /* 0x001fe20007ffe0ff */
[----:B---3--:R-:W-:-:S10]  /*10e0*/  FADD R15, R8, R15 ;  /* 0x0000000f080f7221 */ /* 0x008fd40000000000 */
[----:B------:R-:W-:Y:S05]  /*10f0*/  @P0 BRA `(.L_x_23) ;  /* 0xfffffffc00e80947 */ /* 0x000fea000383ffff */
.L_x_18:
[----:B------:R0:W-:Y:S02]  /*1100*/  STS [R4+UR5], R15 ;  /* 0x0000000f04007988 */ /* 0x0001e40008000805 */
.L_x_17:
[----:B------:R-:W-:Y:S05]  /*1110*/  BSYNC.RECONVERGENT B0 ;  /* 0x0000000000007941 */ /* 0x000fea0003800200 */
.L_x_16:
[----:B------:R-:W-:Y:S01]  /*1120*/  BAR.SYNC.DEFER_BLOCKING 0x0 ;  /* 0x0000000000007b1d */ /* 0x000fe20000010000 */
[----:B------:R-:W-:-:S13]  /*1130*/  ISETP.GE.AND P0, PT, R3, R22, PT ;  /* 0x000000160300720c */ /* 0x000fda0003f06270 */
[----:B------:R-:W-:Y:S05]  /*1140*/  @P0 EXIT ;  /* 0x000000000000094d */ /* 0x000fea0003800000 */
[----:B------:R-:W3:Y:S01]  /*1150*/  LDS R0, [R4+UR5] ;  /* 0x0000000504007984 */ /* 0x000ee20008000800 */
[----:B------:R-:W4:Y:S08]  /*1160*/  LDC R8, c[0x0][0x394] ;  /* 0x0000e500ff087b82 */ /* 0x000f300000000800 */
[----:B------:R-:W0:Y:S01]  /*1170*/  LDC.64 R6, c[0x0][0x380] ;  /* 0x0000e000ff067b82 */ /* 0x000e220000000a00 */
[----:B---3--:R-:W-:-:S05]  /*1180*/  VIADD R5, R0, 0x1800000 ;  /* 0x0180000000057836 */ /* 0x008fca0000000000 */
[----:B------:R-:W-:-:S04]  /*1190*/  LOP3.LUT R5, R5, 0x7f800000, RZ, 0xc0, !PT ;  /* 0x7f80000005057812 */ /* 0x000fc800078ec0ff */
[----:B------:R-:W-:-:S13]  /*11a0*/  ISETP.GT.U32.AND P0, PT, R5, 0x1ffffff, PT ;  /* 0x01ffffff0500780c */ /* 0x000fda0003f04070 */
[----:B0---4-:R-:W-:Y:S05]  /*11b0*/  @P0 BRA `(.L_x_24) ;  /* 0x00000000000c0947 */ /* 0x011fea0003800000 */
[----:B------:R-:W-:-:S07]  /*11c0*/  MOV R4, 0x11e0 ;  /* 0x000011e000047802 */ /* 0x000fce0000000f00 */
[----:B-12---:R-:W-:Y:S05]  /*11d0*/  CALL.REL.NOINC `($__internal_0_$__cuda_sm20_rcp_rn_f32_slowpath) ;  /* 0x0000000000387944 */ /* 0x006fea0003c00000 */
[----:B------:R-:W-:Y:S05]  /*11e0*/  BRA `(.L_x_25) ;  /* 0x0000000000107947 */ /* 0x000fea0003800000 */
.L_x_24:
[----:B------:R-:W0:Y:S02]  /*11f0*/  MUFU.RCP R9, R0 ;  /* 0x0000000000097308 */ /* 0x000e240000001000 */
[----:B0-----:R-:W-:-:S04]  /*1200*/  FFMA R4, R0, R9, -1 ;  /* 0xbf80000000047423 */ /* 0x001fc80000000009 */
[----:B------:R-:W-:-:S04]  /*1210*/  FADD.FTZ R4, -R4, -RZ ;  /* 0x800000ff04047221 */ /* 0x000fc80000010100 */
[----:B------:R-:W-:-:S07]  /*1220*/  FFMA R9, R9, R4, R9 ;  /* 0x0000000409097223 */ /* 0x000fce0000000009 */
.L_x_25:
[----:B0-----:R-:W-:-:S04]  /*1230*/  IMAD R5, R8, UR7, R3 ;  /* 0x0000000708057c24 */ /* 0x001fc8000f8e0203 */
[----:B------:R-:W-:-:S05]  /*1240*/  IMAD.WIDE R4, R5, 0x4, R6 ;  /* 0x0000000405047825 */ /* 0x000fca00078e0206 */
[----:B------:R-:W3:Y:S01]  /*1250*/  LDG.E R0, desc[UR8][R4.64] ;  /* 0x0000000804007981 */ /* 0x000ee2000c1e1900 */
[----:B------:R-:W-:-:S05]  /*1260*/  IMAD.IADD R3, R2, 0x1, R3 ;  /* 0x0000000102037824 */ /* 0x000fca00078e0203 */
[----:B------:R-:W-:Y:S01]  /*1270*/  ISETP.GE.AND P0, PT, R3, R8, PT ;  /* 0x000000080300720c */ /* 0x000fe20003f06270 */
[----:B---3--:R-:W-:-:S05]  /*1280*/  FMUL R11, R9, R0 ;  /* 0x00000000090b7220 */ /* 0x008fca0000400000 */
[----:B------:R0:W-:Y:S07]  /*1290*/  STG.E desc[UR8][R4.64], R11 ;  /* 0x0000000b04007986 */ /* 0x0001ee000c101908 */
[----:B------:R-:W-:Y:S05]  /*12a0*/  @!P0 BRA `(.L_x_25) ;  /* 0xfffffffc00e08947 */ /* 0x000fea000383ffff */
[----:B------:R-:W-:Y:S05]  /*12b0*/  EXIT ;  /* 0x000000000000794d */ /* 0x000fea0003800000 */
        .weak           $__internal_0_$__cuda_sm20_rcp_rn_f32_slowpath
        .type           $__internal_0_$__cuda_sm20_rcp_rn_f32_slowpath,@function
        .size           $__internal_0_$__cuda_sm20_rcp_rn_f32_slowpath,(.L_x_200 - $__internal_0_$__cuda_sm20_rcp_rn_f32_slowpath)
$__internal_0_$__cuda_sm20_rcp_rn_f32_slowpath:
[----:B------:R-:W-:-:S04]  /*12c0*/  SHF.L.U32 R5, R0, 0x1, RZ ;  /* 0x0000000100057819 */ /* 0x000fc800000006ff */
[----:B------:R-:W-:-:S04]  /*12d0*/  SHF.R.U32.HI R5, RZ, 0x18, R5 ;  /* 0x00000018ff057819 */ /* 0x000fc80000011605 */
[----:B------:R-:W-:-:S13]  /*12e0*/  ISETP.NE.U32.AND P0, PT, R5, RZ, PT ;  /* 0x000000ff0500720c */ /* 0x000fda0003f05070 */
[----:B------:R-:W-:Y:S05]  /*12f0*/  @P0 BRA `(.L_x_26) ;  /* 0x00000000002c0947 */ /* 0x000fea0003800000 */
[----:B------:R-:W-:-:S05]  /*1300*/  IMAD.SHL.U32 R5, R0, 0x2, RZ ;  /* 0x0000000200057824 */ /* 0x000fca00078e00ff */
[----:B------:R-:W-:-:S13]  /*1310*/  ISETP.NE.AND P0, PT, R5, RZ, PT ;  /* 0x000000ff0500720c */ /* 0x000fda0003f05270 */
[----:B------:R2:W3:Y:S01]  /*1320*/  @!P0 MUFU.RCP R5, R0 ;  /* 0x0000000000058308 */ /* 0x0004e20000001000 */
[----:B------:R-:W-:Y:S05]  /*1330*/  @!P0 BRA `(.L_x_27) ;  /* 0x0000000000a48947 */ /* 0x000fea0003800000 */
[----:B------:R-:W-:-:S04]  /*1340*/  FFMA R9, R0, 1.84467440737095516160e+19, RZ ;  /* 0x5f80000000097823 */ /* 0x000fc800000000ff */
[----:B--2---:R-:W3:Y:S02]  /*1350*/  MUFU.RCP R0, R9 ;  /* 0x0000000900007308 */ /* 0x004ee40000001000 */
[----:B---3--:R-:W-:-:S04]  /*1360*/  FFMA R5, R9, R0, -1 ;  /* 0xbf80000009057423 */ /* 0x008fc80000000000 */
[----:B------:R-:W-:-:S04]  /*1370*/  FADD.FTZ R5, -R5, -RZ ;  /* 0x800000ff05057221 */ /* 0x000fc80000010100 */
[----:B------:R-:W-:-:S04]  /*1380*/  FFMA R0, R0, R5, R0 ;  /* 0x0000000500007223 */ /* 0x000fc80000000000 */
[----:B------:R-:W-:Y:S01]  /*1390*/  FFMA R5, R0, 1.84467440737095516160e+19, RZ ;  /* 0x5f80000000057823 */ /* 0x000fe200000000ff */
[----:B------:R-:W-:Y:S06]  /*13a0*/  BRA `(.L_x_27) ;  /* 0x0000000000887947 */ /* 0x000fec0003800000 */
.L_x_26:
[----:B------:R-:W-:-:S05]  /*13b0*/  VIADD R9, R5, 0xffffff03 ;  /* 0xffffff0305097836 */ /* 0x000fca0000000000 */
[----:B------:R-:W-:-:S13]  /*13c0*/  ISETP.GT.U32.AND P0, PT, R9, 0x1, PT ;  /* 0x000000010900780c */ /* 0x000fda0003f04070 */
[----:B------:R-:W-:Y:S05]  /*13d0*/  @P0 BRA `(.L_x_28) ;  /* 0x0000000000780947 */ /* 0x000fea0003800000 */
[----:B------:R-:W-:Y:S01]  /*13e0*/  LOP3.LUT R10, R0, 0x7fffff, RZ, 0xc0, !PT ;  /* 0x007fffff000a7812 */ /* 0x000fe200078ec0ff */
[----:B------:R-:W-:Y:S01]  /*13f0*/  HFMA2 R14, -RZ, RZ, 0, 1.78813934326171875e-07 ;  /* 0x00000003ff0e7431 */ /* 0x000fe200000001ff */
[----:B------:R-:W-:Y:S02]  /*1400*/  IADD3 R5, PT, PT, R5, -0xfc, RZ ;  /* 0xffffff0405057810 */ /* 0x000fe40007ffe0ff */
[----:B------:R-:W-:-:S04]  /*1410*/  LOP3.LUT R10, R10, 0x3f800000, RZ, 0xfc, !PT ;  /* 0x3f8000000a0a7812 */ /* 0x000fc800078efcff */
[----:B------:R-:W0:Y:S01]  /*1420*/  MUFU.RCP R11, R10 ;  /* 0x0000000a000b7308 */ /* 0x000e220000001000 */
[----:B------:R-:W-:Y:S01]  /*1430*/  SHF.L.U32 R15, R14, R9, RZ ;  /* 0x000000090e0f7219 */ /* 0x000fe200000006ff */
[----:B0-----:R-:W-:-:S04]  /*1440*/  FFMA R12, R10, R11, -1 ;  /* 0xbf8000000a0c7423 */ /* 0x001fc8000000000b */
[----:B------:R-:W-:-:S04]  /*1450*/  FADD.FTZ R12, -R12, -RZ ;  /* 0x800000ff0c0c7221 */ /* 0x000fc80000010100 */
[CCC-:B------:R-:W-:Y:S01]  /*1460*/  FFMA.RM R13, R11.reuse, R12.reuse, R11.reuse ;  /* 0x0000000c0b0d7223 */ /* 0x1c0fe2000000400b */
[----:B------:R-:W-:-:S04]  /*1470*/  FFMA.RP R12, R11, R12, R11 ;  /* 0x0000000c0b0c7223 */ /* 0x000fc8000000800b */
[C---:B------:R-:W-:Y:S02]  /*1480*/  LOP3.LUT R11, R13.reuse, 0x7fffff, RZ, 0xc0, !PT ;  /* 0x007fffff0d0b7812 */ /* 0x040fe400078ec0ff */
[----:B------:R-:W-:Y:S02]  /*1490*/  FSETP.NEU.FTZ.AND P0, PT, R13, R12, PT ;  /* 0x0000000c0d00720b */ /* 0x000fe40003f1d000 */
[----:B------:R-:W-:Y:S02]  /*14a0*/  LOP3.LUT R12, R11, 0x800000, RZ, 0xfc, !PT ;  /* 0x008000000b0c7812 */ /* 0x000fe400078efcff */
[----:B------:R-:W-:Y:S02]  /*14b0*/  SEL R11, RZ, 0xffffffff, !P0 ;  /* 0xffffffffff0b7807 */ /* 0x000fe40004000000 */
[----:B------:R-:W-:Y:S02]  /*14c0*/  LOP3.LUT R10, R15, R12, RZ, 0xc0, !PT ;  /* 0x0000000c0f0a7212 */ /* 0x000fe400078ec0ff */
[----:B------:R-:W-:Y:S01]  /*14d0*/  SHF.R.U32.HI R5, RZ, R5, R12 ;  /* 0x00000005ff057219 */ /* 0x000fe2000001160c */
[----:B------:R-:W-:Y:S01]  /*14e0*/  IMAD.MOV R11, RZ, RZ, -R11 ;  /* 0x000000ffff0b7224 */ /* 0x000fe200078e0a0b */
[----:B------:R-:W-:-:S04]  /*14f0*/  SHF.R.U32.HI R10, RZ, R9, R10 ;  /* 0x00000009ff0a7219 */ /* 0x000fc8000001160a */
[----:B------:R-:W-:Y:S02]  /*1500*/  LOP3.LUT P1, RZ, R11, R9, R12, 0xf8, !PT ;  /* 0x000000090bff7212 */ /* 0x000fe4000782f80c */
[C---:B------:R-:W-:Y:S02]  /*1510*/  LOP3.LUT P0, RZ, R10.reuse, 0x1, RZ, 0xc0, !PT ;  /* 0x000000010aff7812 */ /* 0x040fe4000780c0ff */
[----:B------:R-:W-:-:S04]  /*1520*/  LOP3.LUT P2, RZ, R10, 0x2, RZ, 0xc0, !PT ;  /* 0x000000020aff7812 */ /* 0x000fc8000784c0ff */
[----:B------:R-:W-:Y:S02]  /*1530*/  PLOP3.LUT P0, PT, P0, P1, P2, 0xe0, 0x0 ;  /* 0x000000000000781c */ /* 0x000fe40000703c20 */
[----:B------:R-:W-:Y:S02]  /*1540*/  LOP3.LUT P1, RZ, R0, 0x7fffff, RZ, 0xc0, !PT ;  /* 0x007fffff00ff7812 */ /* 0x000fe4000782c0ff */
[----:B------:R-:W-:-:S05]  /*1550*/  SEL R9, RZ, 0x1, !P0 ;  /* 0x00000001ff097807 */ /* 0x000fca0004000000 */
[----:B------:R-:W-:-:S05]  /*1560*/  IMAD.MOV R9, RZ, RZ, -R9 ;  /* 0x000000ffff097224 */ /* 0x000fca00078e0a09 */
[----:B------:R-:W-:-:S13]  /*1570*/  ISETP.GE.AND P0, PT, R9, RZ, PT ;  /* 0x000000ff0900720c */ /* 0x000fda0003f06270 */
[----:B------:R-:W-:-:S04]  /*1580*/  @!P0 VIADD R5, R5, 0x1 ;  /* 0x0000000105058836 */ /* 0x000fc80000000000 */
[----:B------:R-:W-:-:S05]  /*1590*/  @!P1 IMAD.SHL.U32 R5, R5, 0x2, RZ ;  /* 0x0000000205059824 */ /* 0x000fca00078e00ff */
[----:B------:R-:W-:Y:S01]  /*15a0*/  LOP3.LUT R5, R5, 0x80000000, R0, 0xf8, !PT ;  /* 0x8000000005057812 */ /* 0x000fe200078ef800 */
[----:B------:R-:W-:Y:S06]  /*15b0*/  BRA `(.L_x_27) ;  /* 0x0000000000047947 */ /* 0x000fec0003800000 */
.L_x_28:
[----:B------:R0:W1:Y:S02]  /*15c0*/  MUFU.RCP R5, R0 ;  /* 0x0000000000057308 */ /* 0x0000640000001000 */
.L_x_27:
[----:B-1-3--:R-:W-:Y:S01]  /*15d0*/  MOV R9, R5 ;  /* 0x0000000500097202 */ /* 0x00afe20000000f00 */
[----:B------:R-:W-:-:S04]  /*15e0*/  IMAD.MOV.U32 R5, RZ, RZ, 0x0 ;  /* 0x00000000ff057424 */ /* 0x000fc800078e00ff */
[----:B0-2---:R-:W-:Y:S05]  /*15f0*/  RET.REL.NODEC R4 `(_Z28softmax_forward_kernel4_copyPfPKfii) ;  /* 0xffffffe804807950 */ /* 0x005fea0003c3ffff */
.L_x_29:
[----:B------:R-:W-:-:S00]  /*1600*/  BRA `(.L_x_29) ;  /* 0xfffffffc00fc7947 */ /* 0x000fc0000383ffff */
[----:B------:R-:W-:-:S00]  /*1610*/  NOP ;  /* 0x0000000000007918 */ /* 0x000fc00000000000 */
        /* <DEDUP_REMOVED lines=14> */
.L_x_200:


//--------------------- .text._Z23softmax_forward_kernel4PfPKfii --------------------------
	.section	.text._Z23softmax_forward_kernel4PfPKfii,"ax",@progbits
	.align	128
        .global         _Z23softmax_forward_kernel4PfPKfii
        .type           _Z23softmax_forward_kernel4PfPKfii,@function
        .size           _Z23softmax_forward_kernel4PfPKfii,(.L_x_201 - _Z23softmax_forward_kernel4PfPKfii)
        .other          _Z23softmax_forward_kernel4PfPKfii,@"STO_CUDA_ENTRY STV_DEFAULT"
_Z23softmax_forward_kernel4PfPKfii:
.text._Z23softmax_forward_kernel4PfPKfii:
[----:B------:R-:W-:Y:S01]  /*0000*/  LDC R1, c[0x0][0x37c] ;  /* 0x0000df00ff017b82 */ /* 0x000fe20000000800 */
[----:B------:R-:W0:Y:S07]  /*0010*/  S2R R24, SR_TID.X ;  /* 0x0000000000187919 */ /* 0x000e2e0000002100 */
[----:B------:R-:W0:Y:S01]  /*0020*/  LDC R23, c[0x0][0x394] ;  /* 0x0000e500ff177b82 */ /* 0x000e220000000800 */
[----:B------:R-:W1:Y:S01]  /*0030*/  LDCU.64 UR8, c[0x0][0x358] ;  /* 0x00006b00ff0877ac */ /* 0x000e620008000a00 */
[----:B------:R-:W-:Y:S01]  /*0040*/  BSSY.RECONVERGENT B0, `(.L_x_30) ;  /* 0x0000011000007945 */ /* 0x000fe20003800200 */
[----:B------:R-:W-:-:S05]  /*0050*/  IMAD.MOV.U32 R6, RZ, RZ, -0x800000 ;  /* 0xff800000ff067424 */ /* 0x000fca00078e00ff */
[----:B------:R-:W2:Y:S08]  /*0060*/  S2UR UR4, SR_CTAID.X ;  /* 0x00000000000479c3 */ /* 0x000eb00000002500 */
[----:B------:R-:W3:Y:S08]  /*0070*/  LDC.64 R2, c[0x0][0x388] ;  /* 0x0000e200ff027b82 */ /* 0x000ef00000000a00 */
[----:B------:R-:W4:Y:S01]  /*0080*/  LDC R20, c[0x0][0x360] ;  /* 0x0000d800ff147b82 */ /* 0x000f220000000800 */
[----:B0-----:R-:W-:Y:S01]  /*0090*/  ISETP.GE.AND P0, PT, R24, R23, PT ;  /* 0x000000171800720c */ /* 0x001fe20003f06270 */
[----:B--2---:R-:W-:-:S04]  /*00a0*/  IMAD R22, R23, UR4, RZ ;  /* 0x0000000417167c24 */ /* 0x004fc8000f8e02ff */
[----:B---3--:R-:W-:-:S08]  /*00b0*/  IMAD.WIDE R2, R22, 0x4, R2 ;  /* 0x0000000416027825 */ /* 0x008fd000078e0202 */
[----:B-1----:R-:W-:Y:S05]  /*00c0*/  @P0 BRA `(.L_x_31) ;  /* 0x0000000000200947 */ /* 0x002fea0003800000 */
[----:B------:R-:W-:Y:S02]  /*00d0*/  IMAD.MOV.U32 R6, RZ, RZ, -0x800000 ;  /* 0xff800000ff067424 */ /* 0x000fe400078e00ff */
[----:B------:R-:W-:-:S07]  /*00e0*/  IMAD.MOV.U32 R7, RZ, RZ, R24 ;  /* 0x000000ffff077224 */ /* 0x000fce00078e0018 */
.L_x_32:
[----:B------:R-:W-:-:S06]  /*00f0*/  IMAD.WIDE R4, R7, 0x4, R2 ;  /* 0x0000000407047825 */ /* 0x000fcc00078e0202 */
[----:B------:R-:W2:Y:S01]  /*0100*/  LDG.E R5, desc[UR8][R4.64] ;  /* 0x0000000804057981 */ /* 0x000ea2000c1e1900 */
[----:B----4-:R-:W-:-:S04]  /*0110*/  IADD3 R7, PT, PT, R20, R7, RZ ;  /* 0x0000000714077210 */ /* 0x010fc80007ffe0ff */
[----:B------:R-:W-:Y:S02]  /*0120*/  ISETP.GE.AND P1, PT, R7, R23, PT ;  /* 0x000000170700720c */ /* 0x000fe40003f26270 */
[----:B--2---:R-:W-:-:S11]  /*0130*/  FMNMX R6, R5, R6, !PT ;  /* 0x0000000605067209 */ /* 0x004fd60007800000 */
[----:B------:R-:W-:Y:S05]  /*0140*/  @!P1 BRA `(.L_x_32) ;  /* 0xfffffffc00e89947 */ /* 0x000fea000383ffff */
.L_x_31:
[----:B------:R-:W-:Y:S05]  /*0150*/  BSYNC.RECONVERGENT B0 ;  /* 0x0000000000007941 */ /* 0x000fea0003800200 */
.L_x_30:
[----:B------:R-:W0:Y:S01]  /*0160*/  SHFL.DOWN PT, R5, R6, 0x10, 0x1f ;  /* 0x0a001f0006057f89 */ /* 0x000e2200000e0000 */
[----:B------:R-:W-:Y:S01]  /*0170*/  ISETP.NE.AND P2, PT, R24, RZ, PT ;  /* 0x000000ff1800720c */ /* 0x000fe20003f45270 */
[----:B------:R-:W-:Y:S01]  /*0180*/  BSSY.RECONVERGENT B0, `(.L_x_33) ;  /* 0x0000063000007945 */ /* 0x000fe20003800200 */
[----:B------:R-:W-:Y:S02]  /*0190*/  SHF.R.U32.HI R21, RZ, 0x5, R24 ;  /* 0x00000005ff157819 */ /* 0x000fe40000011618 */
[----:B0-----:R-:W-:-:S05]  /*01a0*/  FMNMX R5, R5, R6, !PT ;  /* 0x0000000605057209 */ /* 0x001fca0007800000 */
[----:B------:R-:W0:Y:S02]  /*01b0*/  SHFL.DOWN PT, R0, R5, 0x8, 0x1f ;  /* 0x09001f0005007f89 */ /* 0x000e2400000e0000 */
[----:B0-----:R-:W-:Y:S02]  /*01c0*/  FMNMX R4, R5, R0, !PT ;  /* 0x0000000005047209 */ /* 0x001fe40007800000 */
[----:B------:R-:W-:-:S03]  /*01d0*/  LOP3.LUT R0, R24, 0x1f, RZ, 0xc0, !PT ;  /* 0x0000001f18007812 */ /* 0x000fc600078ec0ff */
[----:B------:R-:W0:Y:S01]  /*01e0*/  SHFL.DOWN PT, R7, R4, 0x4, 0x1f ;  /* 0x08801f0004077f89 */ /* 0x000e2200000e0000 */
[----:B------:R-:W-:-:S13]  /*01f0*/  ISETP.NE.AND P1, PT, R0, RZ, PT ;  /* 0x000000ff0000720c */ /* 0x000fda0003f25270 */
[----:B------:R-:W1:Y:S01]  /*0200*/  @!P1 S2R R11, SR_CgaCtaId ;  /* 0x00000000000b9919 */ /* 0x000e620000008800 */
[----:B------:R-:W-:Y:S02]  /*0210*/  @!P1 MOV R0, 0x400 ;  /* 0x0000040000009802 */ /* 0x000fe40000000f00 */
[----:B0-----:R-:W-:-:S05]  /*0220*/  FMNMX R7, R4, R7, !PT ;  /* 0x0000000704077209 */ /* 0x001fca0007800000 */
[----:B------:R-:W0:Y:S01]  /*0230*/  SHFL.DOWN PT, R8, R7, 0x2, 0x1f ;  /* 0x08401f0007087f89 */ /* 0x000e2200000e0000 */
[----:B-1----:R-:W-:-:S05]  /*0240*/  @!P1 LEA R0, R11, R0, 0x18 ;  /* 0x000000000b009211 */ /* 0x002fca00078ec0ff */
[----:B------:R-:W-:Y:S01]  /*0250*/  @!P1 IMAD R4, R21, 0x4, R0 ;  /* 0x0000000415049824 */ /* 0x000fe200078e0200 */
[----:B----4-:R-:W-:Y:S02]  /*0260*/  SHF.R.U32.HI R0, RZ, 0x5, R20 ;  /* 0x00000005ff007819 */ /* 0x010fe40000011614 */
[----:B0-----:R-:W-:-:S05]  /*0270*/  FMNMX R8, R7, R8, !PT ;  /* 0x0000000807087209 */ /* 0x001fca0007800000 */
[----:B------:R-:W0:Y:S02]  /*0280*/  SHFL.DOWN PT, R9, R8, 0x1, 0x1f ;  /* 0x08201f0008097f89 */ /* 0x000e2400000e0000 */
[----:B0-----:R-:W-:-:S05]  /*0290*/  FMNMX R9, R8, R9, !PT ;  /* 0x0000000908097209 */ /* 0x001fca0007800000 */
[----:B------:R0:W-:Y:S01]  /*02a0*/  @!P1 STS [R4], R9 ;  /* 0x0000000904009388 */ /* 0x0001e20000000800 */
[----:B------:R-:W-:Y:S06]  /*02b0*/  BAR.SYNC.DEFER_BLOCKING 0x0 ;  /* 0x0000000000007b1d */ /* 0x000fec0000010000 */
[----:B------:R-:W-:Y:S05]  /*02c0*/  @P2 BRA `(.L_x_34) ;  /* 0x0000000400382947 */ /* 0x000fea0003800000 */
[----:B------:R-:W1:Y:S01]  /*02d0*/  S2UR UR5, SR_CgaCtaId ;  /* 0x00000000000579c3 */ /* 0x000e620000008800 */
[----:B------:R-:W-:Y:S01]  /*02e0*/  ISETP.GE.U32.AND P3, PT, R20, 0x40, PT ;  /* 0x000000401400780c */ /* 0x000fe20003f66070 */
[----:B------:R-:W-:Y:S02]  /*02f0*/  UMOV UR4, 0x400 ;  /* 0x0000040000047882 */ /* 0x000fe40000000000 */
[----:B-1----:R-:W-:-:S09]  /*0300*/  ULEA UR5, UR5, UR4, 0x18 ;  /* 0x0000000405057291 */ /* 0x002fd2000f8ec0ff */
[----:B------:R-:W1:Y:S01]  /*0310*/  LDS R19, [UR5] ;  /* 0x00000005ff137984 */ /* 0x000e620008000800 */
        /* <DEDUP_REMOVED lines=9> */
[----:B------:R-:W-:Y:S02]  /*03b0*/  UMOV UR4, URZ ;  /* 0x000000ff00047c82 */ /* 0x000fe40008000000 */
[----:B------:R-:W-:-:S09]  /*03c0*/  IADD3 R26, PT, PT, -R26, RZ, RZ ;  /* 0x000000ff1a1a7210 */ /* 0x000fd20007ffe1ff */
.L_x_37:
[----:B------:R-:W1:Y:S01]  /*03d0*/  LDS.128 R4, [UR6+-0x20] ;  /* 0xffffe006ff047984 */ /* 0x000e620008000c00 */
[----:B------:R-:W-:Y:S01]  /*03e0*/  VIADD R26, R26, 0x10 ;  /* 0x000000101a1a7836 */ /* 0x000fe20000000000 */
[----:B------:R-:W-:Y:S02]  /*03f0*/  UIADD3 UR4, UPT, UPT, UR4, 0x10, URZ ;  /* 0x0000001004047890 */ /* 0x000fe4000fffe0ff */
[----:B------:R-:W0:Y:S02]  /*0400*/  LDS.128 R8, [UR6+-0x10] ;  /* 0xfffff006ff087984 */ /* 0x000e240008000c00 */
[----:B------:R-:W-:Y:S02]  /*0410*/  ISETP.NE.AND P3, PT, R26, RZ, PT ;  /* 0x000000ff1a00720c */ /* 0x000fe40003f65270 */
[----:B------:R-:W2:Y:S04]  /*0420*/  LDS.128 R12, [UR6] ;  /* 0x00000006ff0c7984 */ /* 0x000ea80008000c00 */
[----:B------:R-:W-:Y:S01]  /*0430*/  LDS R4, [UR6+0x20] ;  /* 0x00002006ff047984 */ /* 0x000fe20008000800 */
[----:B-1----:R-:W-:-:S03]  /*0440*/  FMNMX3 R5, R19, R5, R6, !PT ;  /* 0x0000000513057276 */ /* 0x002fc60007800006 */
[----:B------:R-:W1:Y:S01]  /*0450*/  LDS.128 R16, [UR6+0x10] ;  /* 0x00001006ff107984 */ /* 0x000e620008000c00 */
[----:B------:R-:W-:Y:S01]  /*0460*/  UIADD3 UR6, UPT, UPT, UR6, 0x40, URZ ;  /* 0x0000004006067890 */ /* 0x000fe2000fffe0ff */
[----:B0-----:R-:W-:-:S04]  /*0470*/  FMNMX3 R5, R5, R7, R8, !PT ;  /* 0x0000000705057276 */ /* 0x001fc80007800008 */
[----:B------:R-:W-:-:S04]  /*0480*/  FMNMX3 R5, R5, R9, R10, !PT ;  /* 0x0000000905057276 */ /* 0x000fc8000780000a */
[----:B--2---:R-:W-:-:S04]  /*0490*/  FMNMX3 R5, R5, R11, R12, !PT ;  /* 0x0000000b05057276 */ /* 0x004fc8000780000c */
[----:B------:R-:W-:-:S04]  /*04a0*/  FMNMX3 R5, R5, R13, R14, !PT ;  /* 0x0000000d05057276 */ /* 0x000fc8000780000e */
[----:B-1----:R-:W-:-:S04]  /*04b0*/  FMNMX3 R5, R5, R15, R16, !PT ;  /* 0x0000000f05057276 */ /* 0x002fc80007800010 */
[----:B------:R-:W-:-:S04]  /*04c0*/  FMNMX3 R5, R5, R17, R18, !PT ;  /* 0x0000001105057276 */ /* 0x000fc80007800012 */
[----:B------:R-:W-:Y:S01]  /*04d0*/  FMNMX3 R19, R5, R19, R4, !PT ;  /* 0x0000001305137276 */ /* 0x000fe20007800004 */
[----:B------:R-:W-:Y:S06]  /*04e0*/  @P3 BRA `(.L_x_37) ;  /* 0xfffffffc00b83947 */ /* 0x000fec000383ffff */
[----:B------:R-:W-:-:S12]  /*04f0*/  UIADD3 UR4, UPT, UPT, UR4, 0x1, URZ ;  /* 0x0000000104047890 */ /* 0x000fd8000fffe0ff */
.L_x_36:
        /* <DEDUP_REMOVED lines=20> */
.L_x_38:
        /* <DEDUP_REMOVED lines=13> */
.L_x_39:
[----:B------:R-:W-:Y:S05]  /*0710*/  @!P4 BRA `(.L_x_35) ;  /* 0x000000000020c947 */ /* 0x000fea0003800000 */
[----:B------:R-:W-:Y:S01]  /*0720*/  IMAD.MOV R25, RZ, RZ, -R25 ;  /* 0x000000ffff197224 */ /* 0x000fe200078e0a19 */
[----:B------:R-:W-:-:S12]  /*0730*/  ULEA UR4, UR4, UR5, 0x2 ;  /* 0x0000000504047291 */ /* 0x000fd8000f8e10ff */
.L_x_40:
[----:B------:R-:W1:Y:S01]  /*0740*/  LDS R4, [UR4] ;  /* 0x00000004ff047984 */ /* 0x000e620008000800 */
[----:B------:R-:W-:Y:S01]  /*0750*/  VIADD R25, R25, 0x1 ;  /* 0x0000000119197836 */ /* 0x000fe20000000000 */
[----:B------:R-:W-:-:S04]  /*0760*/  UIADD3 UR4, UPT, UPT, UR4, 0x4, URZ ;  /* 0x0000000404047890 */ /* 0x000fc8000fffe0ff */
[----:B------:R-:W-:Y:S02]  /*0770*/  ISETP.NE.AND P3, PT, R25, RZ, PT ;  /* 0x000000ff1900720c */ /* 0x000fe40003f65270 */
[----:B-1----:R-:W-:-:S11]  /*0780*/  FMNMX R19, R4, R19, !PT ;  /* 0x0000001304137209 */ /* 0x002fd60007800000 */
[----:B------:R-:W-:Y:S05]  /*0790*/  @P3 BRA `(.L_x_40) ;  /* 0xfffffffc00e83947 */ /* 0x000fea000383ffff */
.L_x_35:
[----:B-1----:R1:W-:Y:S02]  /*07a0*/  STS [UR5], R19 ;  /* 0x00000013ff007988 */ /* 0x0023e40008000805 */
.L_x_34:
[----:B------:R-:W-:Y:S05]  /*07b0*/  BSYNC.RECONVERGENT B0 ;  /* 0x0000000000007941 */ /* 0x000fea0003800200 */
.L_x_33:
[----:B0-----:R-:W0:Y:S01]  /*07c0*/  LDC.64 R4, c[0x0][0x380] ;  /* 0x0000e000ff047b82 */ /* 0x001e220000000a00 */
[----:B------:R-:W-:Y:S01]  /*07d0*/  BSSY.RECONVERGENT B0, `(.L_x_41) ;  /* 0x000001e000007945 */ /* 0x000fe20003800200 */
[----:B------:R-:W-:Y:S02]  /*07e0*/  HFMA2 R8, -RZ, RZ, 0, 0 ;  /* 0x00000000ff087431 */ /* 0x000fe400000001ff */
[----:B0-----:R-:W-:-:S04]  /*07f0*/  IMAD.WIDE R4, R22, 0x4, R4 ;  /* 0x0000000416047825 */ /* 0x001fc800078e0204 */
[----:B------:R-:W-:Y:S06]  /*0800*/  BAR.SYNC.DEFER_BLOCKING 0x0 ;  /* 0x0000000000007b1d */ /* 0x000fec0000010000 */
[----:B------:R-:W-:Y:S05]  /*0810*/  @P0 BRA `(.L_x_42) ;  /* 0x0000000000640947 */ /* 0x000fea0003800000 */
[----:B------:R-:W0:Y:S01]  /*0820*/  S2UR UR5, SR_CgaCtaId ;  /* 0x00000000000579c3 */ /* 0x000e220000008800 */
[----:B------:R-:W-:Y:S01]  /*0830*/  UMOV UR4, 0x400 ;  /* 0x0000040000047882 */ /* 0x000fe20000000000 */
[----:B------:R-:W-:-:S06]  /*0840*/  IMAD.MOV.U32 R13, RZ, RZ, R24 ;  /* 0x000000ffff0d7224 */ /* 0x000fcc00078e0018 */
[----:B------:R-:W2:Y:S01]  /*0850*/  LDC.64 R6, c[0x0][0x380] ;  /* 0x0000e000ff067b82 */ /* 0x000ea20000000a00 */
[----:B0-----:R-:W-:-:S09]  /*0860*/  ULEA UR4, UR5, UR4, 0x18 ;  /* 0x0000000405047291 */ /* 0x001fd2000f8ec0ff */
[----:B------:R-:W0:Y:S03]  /*0870*/  LDS R9, [UR4] ;  /* 0x00000004ff097984 */ /* 0x000e260008000800 */
.L_x_43:
[----:B---3--:R-:W-:-:S06]  /*0880*/  IMAD.WIDE R10, R13, 0x4, R2 ;  /* 0x000000040d0a7825 */ /* 0x008fcc00078e0202 */
[----:B------:R-:W0:Y:S01]  /*0890*/  LDG.E R10, desc[UR8][R10.64] ;  /* 0x000000080a0a7981 */ /* 0x000e22000c1e1900 */
[----:B------:R-:W-:Y:S01]  /*08a0*/  IMAD.MOV.U32 R15, RZ, RZ, 0x3bbb989d ;  /* 0x3bbb989dff0f7424 */ /* 0x000fe200078e00ff */
[----:B------:R-:W-:Y:S01]  /*08b0*/  MOV R17, 0x437c0000 ;  /* 0x437c000000117802 */ /* 0x000fe20000000f00 */
[----:B0-----:R-:W-:-:S04]  /*08c0*/  FADD R12, -R9, R10 ;  /* 0x0000000a090c7221 */ /* 0x001fc80000000100 */
[----:B------:R-:W-:-:S04]  /*08d0*/  FFMA.SAT R14, R12, R15, 0.5 ;  /* 0x3f0000000c0e7423 */ /* 0x000fc8000000200f */
[----:B------:R-:W-:Y:S01]  /*08e0*/  FFMA.RM R14, R14, R17, 12582913 ;  /* 0x4b4000010e0e7423 */ /* 0x000fe20000004011 */
[----:B------:R-:W-:Y:S01]  /*08f0*/  IMAD.IADD R17, R22, 0x1, R13 ;  /* 0x0000000116117824 */ /* 0x000fe200078e020d */
[----:B------:R-:W-:Y:S02]  /*0900*/  IADD3 R13, PT, PT, R20, R13, RZ ;  /* 0x0000000d140d7210 */ /* 0x000fe40007ffe0ff */
[C---:B------:R-:W-:Y:S01]  /*0910*/  FADD R15, R14.reuse, -12583039 ;  /* 0xcb40007f0e0f7421 */ /* 0x040fe20000000000 */
[----:B------:R-:W-:Y:S01]  /*0920*/  IMAD.SHL.U32 R14, R14, 0x800000, RZ ;  /* 0x008000000e0e7824 */ /* 0x000fe200078e00ff */
[----:B------:R-:W-:Y:S01]  /*0930*/  ISETP.GE.AND P3, PT, R13, R23, PT ;  /* 0x000000170d00720c */ /* 0x000fe20003f66270 */
[----:B--2---:R-:W-:-:S04]  /*0940*/  IMAD.WIDE R10, R17, 0x4, R6 ;  /* 0x00000004110a7825 */ /* 0x004fc800078e0206 */
[----:B------:R-:W-:-:S04]  /*0950*/  FFMA R15, R12, 1.4426950216293334961, -R15 ;  /* 0x3fb8aa3b0c0f7823 */ /* 0x000fc8000000080f */
[----:B------:R-:W-:-:S06]  /*0960*/  FFMA R15, R12, 1.925963033500011079e-08, R15 ;  /* 0x32a570600c0f7823 */ /* 0x000fcc000000000f */
[----:B------:R-:W0:Y:S02]  /*0970*/  MUFU.EX2 R15, R15 ;  /* 0x0000000f000f7308 */ /* 0x000e240000000800 */
[----:B0-----:R-:W-:-:S05]  /*0980*/  FMUL R17, R14, R15 ;  /* 0x0000000f0e117220 */ /* 0x001fca0000400000 */
[----:B------:R3:W-:Y:S01]  /*0990*/  STG.E desc[UR8][R10.64], R17 ;  /* 0x000000110a007986 */ /* 0x0007e2000c101908 */
[----:B------:R-:W-:Y:S05]  /*09a0*/  @!P3 BRA `(.L_x_43) ;  /* 0xfffffffc00b4b947 */ /* 0x000fea000383ffff */
.L_x_42:
[----:B------:R-:W-:Y:S05]  /*09b0*/  BSYNC.RECONVERGENT B0 ;  /* 0x0000000000007941 */ /* 0x000fea0003800200 */
.L_x_41:
[----:B------:R-:W-:Y:S04]  /*09c0*/  BSSY.RECONVERGENT B0, `(.L_x_44) ;  /* 0x0000009000007945 */ /* 0x000fe80003800200 */
[----:B------:R-:W-:Y:S05]  /*09d0*/  @P0 BRA `(.L_x_45) ;  /* 0x00000000001c0947 */ /* 0x000fea0003800000 */
[----:B------:R-:W-:-:S07]  /*09e0*/  IMAD.MOV.U32 R8, RZ, RZ, RZ ;  /* 0x000000ffff087224 */ /* 0x000fce00078e00ff */
.L_x_46:
[----:B------:R-:W-:-:S06]  /*09f0*/  IMAD.WIDE R2, R24, 0x4, R4 ;  /* 0x0000000418027825 */ /* 0x000fcc00078e0204 */
[----:B------:R-:W2:Y:S01]  /*0a00*/  LDG.E R3, desc[UR8][R2.64] ;  /* 0x0000000802037981 */ /* 0x000ea2000c1e1900 */
[----:B------:R-:W-:-:S05]  /*0a10*/  IMAD.IADD R24, R20, 0x1, R24 ;  /* 0x0000000114187824 */ /* 0x000fca00078e0218 */
[----:B------:R-:W-:Y:S01]  /*0a20*/  ISETP.GE.AND P0, PT, R24, R23, PT ;  /* 0x000000171800720c */ /* 0x000fe20003f06270 */
[----:B--2---:R-:W-:-:S12]  /*0a30*/  FADD R8, R3, R8 ;  /* 0x0000000803087221 */ /* 0x004fd80000000000 */
[----:B------:R-:W-:Y:S05]  /*0a40*/  @!P0 BRA `(.L_x_46) ;  /* 0xfffffffc00e88947 */ /* 0x000fea000383ffff */
.L_x_45:
[----:B------:R-:W-:Y:S05]  /*0a50*/  BSYNC.RECONVERGENT B0 ;  /* 0x0000000000007941 */ /* 0x000fea0003800200 */
.L_x_44:
[----:B------:R-:W0:Y:S01]  /*0a60*/  SHFL.DOWN PT, R3, R8, 0x10, 0x1f ;  /* 0x0a001f0008037f89 */ /* 0x000e2200000e0000 */
[----:B------:R-:W2:Y:S01]  /*0a70*/  S2UR UR5, SR_CgaCtaId ;  /* 0x00000000000579c3 */ /* 0x000ea20000008800 */
[----:B------:R-:W-:Y:S01]  /*0a80*/  UMOV UR4, 0x400 ;  /* 0x0000040000047882 */ /* 0x000fe20000000000 */
[----:B------:R-:W-:Y:S01]  /*0a90*/  BSSY.RECONVERGENT B0, `(.L_x_47) ;  /* 0x0000073000007945 */ /* 0x000fe20003800200 */
[----:B0-----:R-:W-:Y:S01]  /*0aa0*/  FADD R3, R3, R8 ;  /* 0x0000000803037221 */ /* 0x001fe20000000000 */
[----:B--2---:R-:W-:-:S04]  /*0ab0*/  ULEA UR4, UR5, UR4, 0x18 ;  /* 0x0000000405047291 */ /* 0x004fc8000f8ec0ff */
[----:B------:R-:W0:Y:S02]  /*0ac0*/  SHFL.DOWN PT, R2, R3, 0x8, 0x1f ;  /* 0x09001f0003027f89 */ /* 0x000e2400000e0000 */
[----:B0-----:R-:W-:-:S05]  /*0ad0*/  FADD R7, R3, R2 ;  /* 0x0000000203077221 */ /* 0x001fca0000000000 */
[----:B------:R-:W0:Y:S02]  /*0ae0*/  SHFL.DOWN PT, R2, R7, 0x4, 0x1f ;  /* 0x08801f0007027f89 */ /* 0x000e2400000e0000 */
[----:B0-----:R-:W-:-:S05]  /*0af0*/  FADD R9, R7, R2 ;  /* 0x0000000207097221 */ /* 0x001fca0000000000 */
[----:B------:R-:W3:Y:S02]  /*0b00*/  SHFL.DOWN PT, R2, R9, 0x2, 0x1f ;  /* 0x08401f0009027f89 */ /* 0x000ee400000e0000 */
[----:B---3--:R-:W-:Y:S01]  /*0b10*/  FADD R10, R9, R2 ;  /* 0x00000002090a7221 */ /* 0x008fe20000000000 */
[----:B------:R-:W-:-:S04]  /*0b20*/  SHF.L.U32 R2, R0, 0x2, RZ ;  /* 0x0000000200027819 */ /* 0x000fc800000006ff */
[----:B------:R-:W0:Y:S01]  /*0b30*/  SHFL.DOWN PT, R11, R10, 0x1, 0x1f ;  /* 0x08201f000a0b7f89 */ /* 0x000e2200000e0000 */
[----:B------:R-:W-:-:S04]  /*0b40*/  VIADD R6, R2, UR4 ;  /* 0x0000000402067c36 */ /* 0x000fc80008000000 */
[----:B------:R-:W-:Y:S02]  /*0b50*/  @!P1 IMAD R21, R21, 0x4, R6 ;  /* 0x0000000415159824 */ /* 0x000fe400078e0206 */
[----:B0-----:R-:W-:-:S05]  /*0b60*/  FADD R8, R10, R11 ;  /* 0x0000000b0a087221 */ /* 0x001fca0000000000 */
[----:B------:R0:W-:Y:S01]  /*0b70*/  @!P1 STS [R21], R8 ;  /* 0x0000000815009388 */ /* 0x0001e20000000800 */
[----:B------:R-:W-:Y:S06]  /*0b80*/  BAR.SYNC.DEFER_BLOCKING 0x0 ;  /* 0x0000000000007b1d */ /* 0x000fec0000010000 */
[----:B------:R-:W-:Y:S05]  /*0b90*/  @P2 BRA `(.L_x_48) ;  /* 0x0000000400882947 */ /* 0x000fea0003800000 */
[----:B------:R2:W3:Y:S01]  /*0ba0*/  LDS R15, [R2+UR4] ;  /* 0x00000004020f7984 */ /* 0x0004e20008000800 */
[----:B------:R-:W-:-:S13]  /*0bb0*/  ISETP.GE.U32.AND P0, PT, R20, 0x20, PT ;  /* 0x000000201400780c */ /* 0x000fda0003f06070 */
[----:B--2---:R-:W-:Y:S05]  /*0bc0*/  @!P0 BRA `(.L_x_49) ;  /* 0x0000000400788947 */ /* 0x004fea0003800000 */
[C---:B------:R-:W-:Y:S02]  /*0bd0*/  IADD3 R3, PT, PT, R0.reuse, -0x1, RZ ;  /* 0xffffffff00037810 */ /* 0x040fe40007ffe0ff */
[----:B-1----:R-:W-:Y:S02]  /*0be0*/  LOP3.LUT R19, R0, 0xf, RZ, 0xc0, !PT ;  /* 0x0000000f00137812 */ /* 0x002fe400078ec0ff */
[----:B------:R-:W-:Y:S01]  /*0bf0*/  ISETP.GE.U32.AND P0, PT, R3, 0xf, PT ;  /* 0x0000000f0300780c */ /* 0x000fe20003f06070 */
[----:B------:R-:W-:Y:S01]  /*0c00*/  IMAD.MOV.U32 R3, RZ, RZ, RZ ;  /* 0x000000ffff037224 */ /* 0x000fe200078e00ff */
[----:B------:R-:W-:-:S11]  /*0c10*/  ISETP.NE.AND P1, PT, R19, RZ, PT ;  /* 0x000000ff1300720c */ /* 0x000fd60003f25270 */
[----:B------:R-:W-:Y:S05]  /*0c20*/  @!P0 BRA `(.L_x_50) ;  /* 0x0000000000a08947 */ /* 0x000fea0003800000 */
[----:B------:R-:W-:Y:S01]  /*0c30*/  LOP3.LUT R9, R0, 0x7fffff0, RZ, 0xc0, !PT ;  /* 0x07fffff000097812 */ /* 0x000fe200078ec0ff */
[----:B------:R-:W-:Y:S01]  /*0c40*/  VIADD R7, R6, 0x20 ;  /* 0x0000002006077836 */ /* 0x000fe20000000000 */
[----:B------:R-:W-:Y:S02]  /*0c50*/  LOP3.LUT R3, R0, 0x30, RZ, 0xc0, !PT ;  /* 0x0000003000037812 */ /* 0x000fe400078ec0ff */
[----:B------:R-:W-:-:S07]  /*0c60*/  IADD3 R9, PT, PT, -R9, RZ, RZ ;  /* 0x000000ff09097210 */ /* 0x000fce0007ffe1ff */
.L_x_51:
[----:B------:R-:W3:Y:S01]  /*0c70*/  LDS R16, [R7+-0x20] ;  /* 0xffffe00007107984 */ /* 0x000ee20000000800 */
[----:B------:R-:W-:-:S03]  /*0c80*/  VIADD R9, R9, 0x10 ;  /* 0x0000001009097836 */ /* 0x000fc60000000000 */
[----:B------:R-:W1:Y:S02]  /*0c90*/  LDS R17, [R7+-0x1c] ;  /* 0xffffe40007117984 */ /* 0x000e640000000800 */
[----:B------:R-:W-:Y:S02]  /*0ca0*/  ISETP.NE.AND P0, PT, R9, RZ, PT ;  /* 0x000000ff0900720c */ /* 0x000fe40003f05270 */
[----:B------:R-:W2:Y:S04]  /*0cb0*/  LDS R18, [R7+-0x18] ;  /* 0xffffe80007127984 */ /* 0x000ea80000000800 */
[----:B0-----:R-:W0:Y:S04]  /*0cc0*/  LDS R21, [R7+-0x14] ;  /* 0xffffec0007157984 */ /* 0x001e280000000800 */
[----:B------:R-:W4:Y:S04]  /*0cd0*/  LDS R14, [R7+-0x10] ;  /* 0xfffff000070e7984 */ /* 0x000f280000000800 */
[----:B------:R-:W5:Y:S04]  /*0ce0*/  LDS R13, [R7+-0xc] ;  /* 0xfffff400070d7984 */ /* 0x000f680000000800 */
[----:B------:R-:W5:Y:S04]  /*0cf0*/  LDS R8, [R7+-0x8] ;  /* 0xfffff80007087984 */ /* 0x000f680000000800 */
[----:B------:R-:W5:Y:S04]  /*0d00*/  LDS R12, [R7+-0x4] ;  /* 0xfffffc00070c7984 */ /* 0x000f680000000800 */
[----:B------:R-:W5:Y:S04]  /*0d10*/  LDS R11, [R7] ;  /* 0x00000000070b7984 */ /* 0x000f680000000800 */
[----:B------:R-:W5:Y:S01]  /*0d20*/  LDS R10, [R7+0x4] ;  /* 0x00000400070a7984 */ /* 0x000f620000000800 */
[----:B---3--:R-:W-:-:S03]  /*0d30*/  FADD R16, R16, R15 ;  /* 0x0000000f10107221 */ /* 0x008fc60000000000 */
[----:B------:R-:W3:Y:S01]  /*0d40*/  LDS R15, [R7+0x8] ;  /* 0x00000800070f7984 */ /* 0x000ee20000000800 */
[----:B-1----:R-:W-:-:S03]  /*0d50*/  FADD R17, R16, R17 ;  /* 0x0000001110117221 */ /* 0x002fc60000000000 */
[----:B------:R-:W1:Y:S01]  /*0d60*/  LDS R16, [R7+0xc] ;  /* 0x00000c0007107984 */ /* 0x000e620000000800 */
[----:B--2---:R-:W-:-:S03]  /*0d70*/  FADD R18, R17, R18 ;  /* 0x0000001211127221 */ /* 0x004fc60000000000 */
[----:B------:R-:W2:Y:S01]  /*0d80*/  LDS R17, [R7+0x10] ;  /* 0x0000100007117984 */ /* 0x000ea20000000800 */
[----:B0-----:R-:W-:-:S03]  /*0d90*/  FADD R21, R18, R21 ;  /* 0x0000001512157221 */ /* 0x001fc60000000000 */
[----:B------:R-:W0:Y:S01]  /*0da0*/  LDS R18, [R7+0x14] ;  /* 0x0000140007127984 */ /* 0x000e220000000800 */
[----:B----4-:R-:W-:-:S03]  /*0db0*/  FADD R22, R21, R14 ;  /* 0x0000000e15167221 */ /* 0x010fc60000000000 */
[----:B------:R-:W4:Y:S01]  /*0dc0*/  LDS R14, [R7+0x18] ;  /* 0x00001800070e7984 */ /* 0x000f220000000800 */
[----:B-----5:R-:W-:-:S03]  /*0dd0*/  FADD R21, R22, R13 ;  /* 0x0000000d16157221 */ /* 0x020fc60000000000 */
[----:B------:R5:W4:Y:S01]  /*0de0*/  LDS R13, [R7+0x1c] ;  /* 0x00001c00070d7984 */ /* 0x000b220000000800 */
[----:B------:R-:W-:-:S04]  /*0df0*/  FADD R21, R21, R8 ;  /* 0x0000000815157221 */ /* 0x000fc80000000000 */
[----:B------:R-:W-:Y:S01]  /*0e00*/  FADD R12, R21, R12 ;  /* 0x0000000c150c7221 */ /* 0x000fe20000000000 */
[----:B-----5:R-:W-:-:S03]  /*0e10*/  VIADD R7, R7, 0x40 ;  /* 0x0000004007077836 */ /* 0x020fc60000000000 */
[----:B------:R-:W-:-:S04]  /*0e20*/  FADD R11, R12, R11 ;  /* 0x0000000b0c0b7221 */ /* 0x000fc80000000000 */
[----:B------:R-:W-:-:S04]  /*0e30*/  FADD R10, R11, R10 ;  /* 0x0000000a0b0a7221 */ /* 0x000fc80000000000 */
[----:B---3--:R-:W-:-:S04]  /*0e40*/  FADD R15, R10, R15 ;  /* 0x0000000f0a0f7221 */ /* 0x008fc80000000000 */
[----:B-1----:R-:W-:-:S04]  /*0e50*/  FADD R16, R15, R16 ;  /* 0x000000100f107221 */ /* 0x002fc80000000000 */
[----:B--2---:R-:W-:-:S04]  /*0e60*/  FADD R17, R16, R17 ;  /* 0x0000001110117221 */ /* 0x004fc80000000000 */
[----:B0-----:R-:W-:-:S04]  /*0e70*/  FADD R17, R17, R18 ;  /* 0x0000001211117221 */ /* 0x001fc80000000000 */
[----:B----4-:R-:W-:-:S04]  /*0e80*/  FADD R14, R17, R14 ;  /* 0x0000000e110e7221 */ /* 0x010fc80000000000 */
[----:B------:R-:W-:Y:S01]  /*0e90*/  FADD R15, R14, R13 ;  /* 0x0000000d0e0f7221 */ /* 0x000fe20000000000 */
[----:B------:R-:W-:Y:S06]  /*0ea0*/  @P0 BRA `(.L_x_51) ;  /* 0xfffffffc00700947 */ /* 0x000fec000383ffff */
.L_x_50:
[----:B------:R-:W-:Y:S05]  /*0eb0*/  @!P1 BRA `(.L_x_49) ;  /* 0x0000000000bc9947 */ /* 0x000fea0003800000 */
[----:B------:R-:W-:Y:S02]  /*0ec0*/  ISETP.GE.U32.AND P0, PT, R19, 0x8, PT ;  /* 0x000000081300780c */ /* 0x000fe40003f06070 */
[----:B------:R-:W-:-:S04]  /*0ed0*/  LOP3.LUT R10, R0, 0x7, RZ, 0xc0, !PT ;  /* 0x00000007000a7812 */ /* 0x000fc800078ec0ff */
[----:B------:R-:W-:-:S07]  /*0ee0*/  ISETP.NE.AND P1, PT, R10, RZ, PT ;  /* 0x000000ff0a00720c */ /* 0x000fce0003f25270 */
[----:B------:R-:W-:Y:S06]  /*0ef0*/  @!P0 BRA `(.L_x_52) ;  /* 0x0000000000488947 */ /* 0x000fec0003800000 */
[C---:B------:R-:W-:Y:S01]  /*0f00*/  LEA R7, R3.reuse, R6, 0x2 ;  /* 0x0000000603077211 */ /* 0x040fe200078e10ff */
[----:B------:R-:W-:-:S04]  /*0f10*/  VIADD R3, R3, 0x8 ;  /* 0x0000000803037836 */ /* 0x000fc80000000000 */
[----:B0-----:R-:W3:Y:S04]  /*0f20*/  LDS R8, [R7] ;  /* 0x0000000007087984 */ /* 0x001ee80000000800 */
[----:B------:R-:W0:Y:S04]  /*0f30*/  LDS R9, [R7+0x4] ;  /* 0x0000040007097984 */ /* 0x000e280000000800 */
[----:B------:R-:W1:Y:S04]  /*0f40*/  LDS R11, [R7+0x8] ;  /* 0x00000800070b7984 */ /* 0x000e680000000800 */
[----:B------:R-:W2:Y:S04]  /*0f50*/  LDS R13, [R7+0xc] ;  /* 0x00000c00070d7984 */ /* 0x000ea80000000800 */
[----:B------:R-:W4:Y:S04]  /*0f60*/  LDS R17, [R7+0x10] ;  /* 0x0000100007117984 */ /* 0x000f280000000800 */
[----:B------:R-:W5:Y:S04]  /*0f70*/  LDS R19, [R7+0x14] ;  /* 0x0000140007137984 */ /* 0x000f680000000800 */
[----:B------:R-:W5:Y:S04]  /*0f80*/  LDS R21, [R7+0x18] ;  /* 0x0000180007157984 */ /* 0x000f680000000800 */
[----:B------:R-:W5:Y:S01]  /*0f90*/  LDS R25, [R7+0x1c] ;  /* 0x00001c0007197984 */ /* 0x000f620000000800 */
[----:B---3--:R-:W-:-:S04]  /*0fa0*/  FADD R8, R15, R8 ;  /* 0x000000080f087221 */ /* 0x008fc80000000000 */
[----:B0-----:R-:W-:-:S04]  /*0fb0*/  FADD R8, R8, R9 ;  /* 0x0000000908087221 */ /* 0x001fc80000000000 */
[----:B-1----:R-:W-:-:S04]  /*0fc0*/  FADD R8, R8, R11 ;  /* 0x0000000b08087221 */ /* 0x002fc80000000000 */
[----:B--2---:R-:W-:-:S04]  /*0fd0*/  FADD R8, R8, R13 ;  /* 0x0000000d08087221 */ /* 0x004fc80000000000 */
[----:B----4-:R-:W-:-:S04]  /*0fe0*/  FADD R8, R8, R17 ;  /* 0x0000001108087221 */ /* 0x010fc80000000000 */
[----:B-----5:R-:W-:-:S04]  /*0ff0*/  FADD R8, R8, R19 ;  /* 0x0000001308087221 */ /* 0x020fc80000000000 */
[----:B------:R-:W-:-:S04]  /*1000*/  FADD R8, R8, R21 ;  /* 0x0000001508087221 */ /* 0x000fc80000000000 */
[----:B------:R-:W-:-:S07]  /*1010*/  FADD R15, R8, R25 ;  /* 0x00000019080f7221 */ /* 0x000fce0000000000 */
.L_x_52:
[----:B------:R-:W-:Y:S05]  /*1020*/  @!P1 BRA `(.L_x_49) ;  /* 0x0000000000609947 */ /* 0x000fea0003800000 */
[----:B------:R-:W-:Y:S02]  /*1030*/  ISETP.GE.U32.AND P0, PT, R10, 0x4, PT ;  /* 0x000000040a00780c */ /* 0x000fe40003f06070 */
[----:B------:R-:W-:-:S04]  /*1040*/  LOP3.LUT R0, R0, 0x3, RZ, 0xc0, !PT ;  /* 0x0000000300007812 */ /* 0x000fc800078ec0ff */
[----:B------:R-:W-:-:S07]  /*1050*/  ISETP.NE.AND P1, PT, R0, RZ, PT ;  /* 0x000000ff0000720c */ /* 0x000fce0003f25270 */
[----:B------:R-:W-:Y:S06]  /*1060*/  @!P0 BRA `(.L_x_53) ;  /* 0x0000000000288947 */ /* 0x000fec0003800000 */
[C---:B------:R-:W-:Y:S01]  /*1070*/  IMAD R6, R3.reuse, 0x4, R6 ;  /* 0x0000000403067824 */ /* 0x040fe200078e0206 */
[----:B------:R-:W-:-:S04]  /*1080*/  IADD3 R3, PT, PT, R3, 0x4, RZ ;  /* 0x0000000403037810 */ /* 0x000fc80007ffe0ff */
[----:B0-----:R-:W3:Y:S04]  /*1090*/  LDS R8, [R6] ;  /* 0x0000000006087984 */ /* 0x001ee80000000800 */
[----:B------:R-:W0:Y:S04]  /*10a0*/  LDS R7, [R6+0x4] ;  /* 0x0000040006077984 */ /* 0x000e280000000800 */
[----:B------:R-:W1:Y:S04]  /*10b0*/  LDS R10, [R6+0x8] ;  /* 0x00000800060a7984 */ /* 0x000e680000000800 */
[----:B------:R-:W2:Y:S01]  /*10c0*/  LDS R12, [R6+0xc] ;  /* 0x00000c00060c7984 */ /* 0x000ea20000000800 */
[----:B---3--:R-:W-:-:S04]  /*10d0*/  FADD R8, R15, R8 ;  /* 0x000000080f087221 */ /* 0x008fc80000000000 */
[----:B0-----:R-:W-:-:S04]  /*10e0*/  FADD R7, R8, R7 ;  /* 0x0000000708077221 */ /* 0x001fc80000000000 */
[----:B-1----:R-:W-:-:S04]  /*10f0*/  FADD R7, R7, R10 ;  /* 0x0000000a07077221 */ /* 0x002fc80000000000 */
[----:B--2---:R-:W-:-:S07]  /*1100*/  FADD R15, R7, R12 ;  /* 0x0000000c070f7221 */ /* 0x004fce0000000000 */
.L_x_53:
[----:B------:R-:W-:Y:S05]  /*1110*/  @!P1 BRA `(.L_x_49) ;  /* 0x0000000000249947 */ /* 0x000fea0003800000 */
[----:B------:R-:W-:Y:S02]  /*1120*/  IMAD R3, R3, 0x4, R2 ;  /* 0x0000000403037824 */ /* 0x000fe400078e0202 */
[----:B------:R-:W-:-:S03]  /*1130*/  IMAD.MOV R0, RZ, RZ, -R0 ;  /* 0x000000ffff007224 */ /* 0x000fc600078e0a00 */
[----:B------:R-:W-:-:S07]  /*1140*/  IADD3 R3, PT, PT, R3, UR4, RZ ;  /* 0x0000000403037c10 */ /* 0x000fce000fffe0ff */
.L_x_54:
[----:B------:R1:W3:Y:S01]  /*1150*/  LDS R6, [R3] ;  /* 0x0000000003067984 */ /* 0x0002e20000000800 */
[----:B------:R-:W-:-:S05]  /*1160*/  VIADD R0, R0, 0x1 ;  /* 0x0000000100007836 */ /* 0x000fca0000000000 */
[----:B------:R-:W-:Y:S01]  /*1170*/  ISETP.NE.AND P0, PT, R0, RZ, PT ;  /* 0x000000ff0000720c */ /* 0x000fe20003f05270 */
[----:B-1----:R-:W-:Y:S02]  /*1180*/  VIADD R3, R3, 0x4 ;  /* 0x0000000403037836 */ /* 0x002fe40000000000 */
[----:B---3--:R-:W-:-:S10]  /*1190*/  FADD R15, R6, R15 ;  /* 0x0000000f060f7221 */ /* 0x008fd40000000000 */
[----:B------:R-:W-:Y:S05]  /*11a0*/  @P0 BRA `(.L_x_54) ;  /* 0xfffffffc00e80947 */ /* 0x000fea000383ffff */
.L_x_49:
[----:B---3--:R2:W-:Y:S02]  /*11b0*/  STS [R2+UR4], R15 ;  /* 0x0000000f02007988 */ /* 0x0085e40008000804 */
.L_x_48:
[----:B------:R-:W-:Y:S05]  /*11c0*/  BSYNC.RECONVERGENT B0 ;  /* 0x0000000000007941 */ /* 0x000fea0003800200 */
.L_x_47:
[----:B------:R-:W-:Y:S01]  /*11d0*/  BAR.SYNC.DEFER_BLOCKING 0x0 ;  /* 0x0000000000007b1d */ /* 0x000fe20000010000 */
[----:B------:R-:W-:-:S13]  /*11e0*/  ISETP.GE.AND P0, PT, R23, 0x1, PT ;  /* 0x000000011700780c */ /* 0x000fda0003f06270 */
[----:B------:R-:W-:Y:S05]  /*11f0*/  @!P0 EXIT ;  /* 0x000000000000894d */ /* 0x000fea0003800000 */
[----:B------:R-:W3:Y:S02]  /*1200*/  LDS R0, [R2+UR4] ;  /* 0x0000000402007984 */ /* 0x000ee40008000800 */
[----:B---3--:R-:W-:-:S04]  /*1210*/  IADD3 R3, PT, PT, R0, 0x1800000, RZ ;  /* 0x0180000000037810 */ /* 0x008fc80007ffe0ff */
[----:B------:R-:W-:-:S04]  /*1220*/  LOP3.LUT R3, R3, 0x7f800000, RZ, 0xc0, !PT ;  /* 0x7f80000003037812 */ /* 0x000fc800078ec0ff */
[----:B------:R-:W-:-:S13]  /*1230*/  ISETP.GT.U32.AND P0, PT, R3, 0x1ffffff, PT ;  /* 0x01ffffff0300780c */ /* 0x000fda0003f04070 */
[----:B------:R-:W-:Y:S05]  /*1240*/  @P0 BRA `(.L_x_55) ;  /* 0x00000000000c0947 */ /* 0x000fea0003800000 */
[----:B--2---:R-:W-:-:S07]  /*1250*/  MOV R2, 0x1270 ;  /* 0x0000127000027802 */ /* 0x004fce0000000f00 */
[----:B01----:R-:W-:Y:S05]  /*1260*/  CALL.REL.NOINC `($__internal_1_$__cuda_sm20_rcp_rn_f32_slowpath) ;  /* 0x00000000003c7944 */ /* 0x003fea0003c00000 */
[----:B------:R-:W-:Y:S05]  /*1270*/  BRA `(.L_x_56) ;  /* 0x0000000000107947 */ /* 0x000fea0003800000 */
.L_x_55:
[----:B------:R-:W2:Y:S02]  /*1280*/  MUFU.RCP R3, R0 ;  /* 0x0000000000037308 */ /* 0x000ea40000001000 */
[----:B--2---:R-:W-:-:S04]  /*1290*/  FFMA R2, R0, R3, -1 ;  /* 0xbf80000000027423 */ /* 0x004fc80000000003 */
[----:B------:R-:W-:-:S04]  /*12a0*/  FADD.FTZ R2, -R2, -RZ ;  /* 0x800000ff02027221 */ /* 0x000fc80000010100 */
[----:B------:R-:W-:-:S07]  /*12b0*/  FFMA R6, R3, R2, R3 ;  /* 0x0000000203067223 */ /* 0x000fce0000000003 */
.L_x_56:
[----:B------:R-:W-:Y:S01]  /*12c0*/  IMAD.MOV.U32 R7, RZ, RZ, RZ ;  /* 0x000000ffff077224 */ /* 0x000fe200078e00ff */
[----:B------:R-:W2:Y:S06]  /*12d0*/  LDCU UR4, c[0x0][0x394] ;  /* 0x00007280ff0477ac */ /* 0x000eac0008000800 */
.L_x_57:
[----:B---3--:R-:W-:-:S05]  /*12e0*/  IMAD.WIDE R2, R7, 0x4, R4 ;  /* 0x0000000407027825 */ /* 0x008fca00078e0204 */
[----:B------:R-:W3:Y:S01]  /*12f0*/  LDG.E R9, desc[UR8][R2.64] ;  /* 0x0000000802097981 */ /* 0x000ee2000c1e1900 */
[----:B------:R-:W-:-:S05]  /*1300*/  IMAD.IADD R7, R20, 0x1, R7 ;  /* 0x0000000114077824 */ /* 0x000fca00078e0207 */
[----:B--2---:R-:W-:Y:S01]  /*1310*/  ISETP.GE.AND P0, PT, R7, UR4, PT ;  /* 0x0000000407007c0c */ /* 0x004fe2000bf06270 */
[----:B---3--:R-:W-:-:S05]  /*1320*/  FMUL R9, R9, R6 ;  /* 0x0000000609097220 */ /* 0x008fca0000400000 */
[----:B------:R3:W-:Y:S07]  /*1330*/  STG.E desc[UR8][R2.64], R9 ;  /* 0x0000000902007986 */ /* 0x0007ee000c101908 */
[----:B------:R-:W-:Y:S05]  /*1340*/  @!P0 BRA `(.L_x_57) ;  /* 0xfffffffc00e48947 */ /* 0x000fea000383ffff */
[----:B------:R-:W-:Y:S05]  /*1350*/  EXIT ;  /* 0x000000000000794d */ /* 0x000fea0003800000 */
        .weak           $__internal_1_$__cuda_sm20_rcp_rn_f32_slowpath
        .type           $__internal_1_$__cuda_sm20_rcp_rn_f32_slowpath,@function
        .size           $__internal_1_$__cuda_sm20_rcp_rn_f32_slowpath,(.L_x_201 - $__internal_1_$__cuda_sm20_rcp_rn_f32_slowpath)
$__internal_1_$__cuda_sm20_rcp_rn_f32_slowpath:
        /* <DEDUP_REMOVED lines=9> */
[----:B---3--:R-:W2:Y:S02]  /*13f0*/  MUFU.RCP R3, R6 ;  /* 0x0000000600037308 */ /* 0x008ea40000001000 */
[----:B--2---:R-:W-:-:S04]  /*1400*/  FFMA R0, R6, R3, -1 ;  /* 0xbf80000006007423 */ /* 0x004fc80000000003 */
[----:B------:R-:W-:-:S04]  /*1410*/  FADD.FTZ R0, -R0, -RZ ;  /* 0x800000ff00007221 */ /* 0x000fc80000010100 */
[----:B------:R-:W-:-:S04]  /*1420*/  FFMA R0, R3, R0, R3 ;  /* 0x0000000003007223 */ /* 0x000fc80000000003 */
[----:B------:R-:W-:Y:S01]  /*1430*/  FFMA R3, R0, 1.84467440737095516160e+19, RZ ;  /* 0x5f80000000037823 */ /* 0x000fe200000000ff */
[----:B------:R-:W-:Y:S06]  /*1440*/  BRA `(.L_x_59) ;  /* 0x0000000000887947 */ /* 0x000fec0003800000 */
.L_x_58:
[----:B------:R-:W-:-:S05]  /*1450*/  VIADD R6, R3, 0xffffff03 ;  /* 0xffffff0303067836 */ /* 0x000fca0000000000 */
[----:B------:R-:W-:-:S13]  /*1460*/  ISETP.GT.U32.AND P0, PT, R6, 0x1, PT ;  /* 0x000000010600780c */ /* 0x000fda0003f04070 */
[----:B------:R-:W-:Y:S05]  /*1470*/  @P0 BRA `(.L_x_60) ;  /* 0x0000000000780947 */ /* 0x000fea0003800000 */
[----:B------:R-:W-:Y:S01]  /*1480*/  LOP3.LUT R7, R0, 0x7fffff, RZ, 0xc0, !PT ;  /* 0x007fffff00077812 */ /* 0x000fe200078ec0ff */
[----:B------:R-:W-:-:S03]  /*1490*/  HFMA2 R11, -RZ, RZ, 0, 1.78813934326171875e-07 ;  /* 0x00000003ff0b7431 */ /* 0x000fc600000001ff */
        /* <DEDUP_REMOVED lines=11> */
[----:B------:R-:W-:-:S03]  /*1550*/  LOP3.LUT R7, R12, R9, RZ, 0xc0, !PT ;  /* 0x000000090c077212 */ /* 0x000fc600078ec0ff */
        /* <DEDUP_REMOVED lines=9> */
[----:B------:R-:W-:Y:S02]  /*15f0*/  ISETP.GE.AND P0, PT, R6, RZ, PT ;  /* 0x000000ff0600720c */ /* 0x000fe40003f06270 */
[----:B------:R-:W-:-:S04]  /*1600*/  IADD3 R6, PT, PT, R3, -0xfc, RZ ;  /* 0xffffff0403067810 */ /* 0x000fc80007ffe0ff */
[----:B------:R-:W-:-:S07]  /*1610*/  SHF.R.U32.HI R3, RZ, R6, R9 ;  /* 0x00000006ff037219 */ /* 0x000fce0000011609 */
[----:B------:R-:W-:-:S04]  /*1620*/  @!P0 VIADD R3, R3, 0x1 ;  /* 0x0000000103038836 */ /* 0x000fc80000000000 */
[----:B------:R-:W-:-:S05]  /*1630*/  @!P1 IMAD.SHL.U32 R3, R3, 0x2, RZ ;  /* 0x0000000203039824 */ /* 0x000fca00078e00ff */
[----:B------:R-:W-:Y:S01]  /*1640*/  LOP3.LUT R3, R3, 0x80000000, R0, 0xf8, !PT ;  /* 0x8000000003037812 */ /* 0x000fe200078ef800 */
[----:B------:R-:W-:Y:S06]  /*1650*/  BRA `(.L_x_59) ;  /* 0x0000000000047947 */ /* 0x000fec0003800000 */
.L_x_60:
[----:B------:R0:W1:Y:S02]  /*1660*/  MUFU.RCP R3, R0 ;  /* 0x0000000000037308 */ /* 0x0000640000001000 */
.L_x_59:
[----:B-1-3--:R-:W-:Y:S01]  /*1670*/  MOV R6, R3 ;  /* 0x0000000300067202 */ /* 0x00afe20000000f00 */
[----:B------:R-:W-:-:S04]  /*1680*/  IMAD.MOV.U32 R3, RZ, RZ, 0x0 ;  /* 0x00000000ff037424 */ /* 0x000fc800078e00ff */
[----:B0-2---:R-:W-:Y:S05]  /*1690*/  RET.REL.NODEC R2 `(_Z23softmax_forward_kernel4PfPKfii) ;  /* 0xffffffe802587950 */ /* 0x005fea0003c3ffff */
.L_x_61:
        /* <DEDUP_REMOVED lines=14> */
.L_x_201:


//--------------------- .text._Z23softmax_forward_kernel3PfPKfii --------------------------
	.section	.text._Z23softmax_forward_kernel3PfPKfii,"ax",@progbits
	.align	128
        .global         _Z23softmax_forward_kernel3PfPKfii
        .type           _Z23softmax_forward_kernel3PfPKfii,@function
        .size           _Z23softmax_forward_kernel3PfPKfii,(.L_x_202 - _Z23softmax_forward_kernel3PfPKfii)
        .other          _Z23softmax_forward_kernel3PfPKfii,@"STO_CUDA_ENTRY STV_DEFAULT"
_Z23softmax_forward_kernel3PfPKfii:
.text._Z23softmax_forward_kernel3PfPKfii:
[----:B------:R-:W-:Y:S01]  /*0000*/  LDC R1, c[0x0][0x37c] ;  /* 0x0000df00ff017b82 */ /* 0x000fe20000000800 */
[----:B------:R-:W0:Y:S07]  /*0010*/  S2R R5, SR_TID.X ;  /* 0x0000000000057919 */ /* 0x000e2e0000002100 */
[----:B------:R-:W0:Y:S01]  /*0020*/  LDC R0, c[0x0][0x394] ;  /* 0x0000e500ff007b82 */ /* 0x000e220000000800 */
[----:B------:R-:W-:Y:S01]  /*0030*/  BSSY.RECONVERGENT B0, `(.L_x_62) ;  /* 0x0000012000007945 */ /* 0x000fe20003800200 */
[----:B------:R-:W-:-:S06]  /*0040*/  IMAD.MOV.U32 R3, RZ, RZ, -0x800000 ;  /* 0xff800000ff037424 */ /* 0x000fcc00078e00ff */
[----:B------:R-:W1:Y:S08]  /*0050*/  S2UR UR4, SR_CTAID.X ;  /* 0x00000000000479c3 */ /* 0x000e700000002500 */
[----:B------:R-:W2:Y:S01]  /*0060*/  LDC.64 R6, c[0x0][0x388] ;  /* 0x0000e200ff067b82 */ /* 0x000ea20000000a00 */
[----:B0-----:R-:W-:Y:S01]  /*0070*/  ISETP.GE.AND P0, PT, R5, R0, PT ;  /* 0x000000000500720c */ /* 0x001fe20003f06270 */
[----:B-1----:R-:W-:Y:S01]  /*0080*/  IMAD R2, R0, UR4, RZ ;  /* 0x0000000400027c24 */ /* 0x002fe2000f8e02ff */
[----:B------:R-:W0:Y:S03]  /*0090*/  LDCU.64 UR4, c[0x0][0x358] ;  /* 0x00006b00ff0477ac */ /* 0x000e260008000a00 */
[----:B--2---:R-:W-:-:S08]  /*00a0*/  IMAD.WIDE R6, R2, 0x4, R6 ;  /* 0x0000000402067825 */ /* 0x004fd000078e0206 */
[----:B------:R-:W-:Y:S05]  /*00b0*/  @P0 BRA `(.L_x_63) ;  /* 0x0000000000240947 */ /* 0x000fea0003800000 */
[----:B------:R-:W1:Y:S01]  /*00c0*/  LDC R4, c[0x0][0x360] ;  /* 0x0000d800ff047b82 */ /* 0x000e620000000800 */
[----:B------:R-:W-:Y:S02]  /*00d0*/  IMAD.MOV.U32 R3, RZ, RZ, -0x800000 ;  /* 0xff800000ff037424 */ /* 0x000fe400078e00ff */
[----:B------:R-:W-:-:S07]  /*00e0*/  IMAD.MOV.U32 R11, RZ, RZ, R5 ;  /* 0x000000ffff0b7224 */ /* 0x000fce00078e0005 */
.L_x_64:
[----:B------:R-:W-:-:S06]  /*00f0*/  IMAD.WIDE R8, R11, 0x4, R6 ;  /* 0x000000040b087825 */ /* 0x000fcc00078e0206 */
[----:B0-----:R-:W2:Y:S01]  /*0100*/  LDG.E R8, desc[UR4][R8.64] ;  /* 0x0000000408087981 */ /* 0x001ea2000c1e1900 */
[----:B-1----:R-:W-:-:S05]  /*0110*/  IMAD.IADD R11, R4, 0x1, R11 ;  /* 0x00000001040b7824 */ /* 0x002fca00078e020b */
[----:B------:R-:W-:Y:S02]  /*0120*/  ISETP.GE.AND P0, PT, R11, R0, PT ;  /* 0x000000000b00720c */ /* 0x000fe40003f06270 */
[----:B--2---:R-:W-:-:S11]  /*0130*/  FMNMX R3, R8, R3, !PT ;  /* 0x0000000308037209 */ /* 0x004fd60007800000 */
[----:B------:R-:W-:Y:S05]  /*0140*/  @!P0 BRA `(.L_x_64) ;  /* 0xfffffffc00e88947 */ /* 0x000fea000383ffff */
.L_x_63:
[----:B0-----:R-:W-:Y:S05]  /*0150*/  BSYNC.RECONVERGENT B0 ;  /* 0x0000000000007941 */ /* 0x001fea0003800200 */
.L_x_62:
[----:B------:R-:W0:Y:S01]  /*0160*/  SHFL.DOWN PT, R4, R3, 0x10, 0x1f ;  /* 0x0a001f0003047f89 */ /* 0x000e2200000e0000 */
[----:B------:R-:W-:Y:S01]  /*0170*/  ISETP.GE.AND P0, PT, R5, R0, PT ;  /* 0x000000000500720c */ /* 0x000fe20003f06270 */
[----:B------:R-:W-:Y:S01]  /*0180*/  BSSY.RECONVERGENT B0, `(.L_x_65) ;  /* 0x000002d000007945 */ /* 0x000fe20003800200 */
[----:B------:R-:W-:Y:S01]  /*0190*/  HFMA2 R12, -RZ, RZ, 0, 0 ;  /* 0x00000000ff0c7431 */ /* 0x000fe200000001ff */
[----:B0-----:R-:W-:-:S05]  /*01a0*/  FMNMX R4, R4, R3, !PT ;  /* 0x0000000304047209 */ /* 0x001fca0007800000 */
[----:B------:R-:W0:Y:S02]  /*01b0*/  SHFL.DOWN PT, R9, R4, 0x8, 0x1f ;  /* 0x09001f0004097f89 */ /* 0x000e2400000e0000 */
[----:B0-----:R-:W-:-:S05]  /*01c0*/  FMNMX R9, R4, R9, !PT ;  /* 0x0000000904097209 */ /* 0x001fca0007800000 */
[----:B------:R-:W0:Y:S02]  /*01d0*/  SHFL.DOWN PT, R8, R9, 0x4, 0x1f ;  /* 0x08801f0009087f89 */ /* 0x000e2400000e0000 */
[----:B0-----:R-:W-:-:S05]  /*01e0*/  FMNMX R8, R9, R8, !PT ;  /* 0x0000000809087209 */ /* 0x001fca0007800000 */
[----:B------:R-:W0:Y:S02]  /*01f0*/  SHFL.DOWN PT, R11, R8, 0x2, 0x1f ;  /* 0x08401f00080b7f89 */ /* 0x000e2400000e0000 */
[----:B0-----:R-:W-:-:S05]  /*0200*/  FMNMX R11, R8, R11, !PT ;  /* 0x0000000b080b7209 */ /* 0x001fca0007800000 */
[----:B------:R-:W0:Y:S02]  /*0210*/  SHFL.DOWN PT, R10, R11, 0x1, 0x1f ;  /* 0x08201f000b0a7f89 */ /* 0x000e2400000e0000 */
[----:B0-----:R-:W-:-:S05]  /*0220*/  FMNMX R10, R11, R10, !PT ;  /* 0x0000000a0b0a7209 */ /* 0x001fca0007800000 */
[----:B------:R0:W1:Y:S01]  /*0230*/  SHFL.IDX PT, R19, R10, RZ, 0x1f ;  /* 0x00001fff0a137589 */ /* 0x00006200000e0000 */
[----:B------:R-:W-:Y:S05]  /*0240*/  @P0 BRA `(.L_x_66) ;  /* 0x0000000000800947 */ /* 0x000fea0003800000 */
[----:B------:R-:W2:Y:S01]  /*0250*/  LDC R3, c[0x0][0x360] ;  /* 0x0000d800ff037b82 */ /* 0x000ea20000000800 */
[----:B------:R-:W-:Y:S01]  /*0260*/  BSSY.RECONVERGENT B1, `(.L_x_67) ;  /* 0x0000016000017945 */ /* 0x000fe20003800200 */
[----:B------:R-:W-:-:S06]  /*0270*/  IMAD.MOV.U32 R13, RZ, RZ, R5 ;  /* 0x000000ffff0d7224 */ /* 0x000fcc00078e0005 */
[----:B------:R-:W3:Y:S02]  /*0280*/  LDC.64 R8, c[0x0][0x380] ;  /* 0x0000e000ff087b82 */ /* 0x000ee40000000a00 */
.L_x_68:
[----:B0---4-:R-:W-:-:S06]  /*0290*/  IMAD.WIDE R10, R13, 0x4, R6 ;  /* 0x000000040d0a7825 */ /* 0x011fcc00078e0206 */
[----:B------:R-:W1:Y:S01]  /*02a0*/  LDG.E R10, desc[UR4][R10.64] ;  /* 0x000000040a0a7981 */ /* 0x000e62000c1e1900 */
[----:B------:R-:W-:Y:S02]  /*02b0*/  IMAD.MOV.U32 R15, RZ, RZ, 0x3bbb989d ;  /* 0x3bbb989dff0f7424 */ /* 0x000fe400078e00ff */
[----:B------:R-:W-:Y:S02]  /*02c0*/  IMAD.MOV.U32 R17, RZ, RZ, 0x437c0000 ;  /* 0x437c0000ff117424 */ /* 0x000fe400078e00ff */
[----:B-1----:R-:W-:-:S04]  /*02d0*/  FADD R4, -R19, R10 ;  /* 0x0000000a13047221 */ /* 0x002fc80000000100 */
[----:B------:R-:W-:-:S04]  /*02e0*/  FFMA.SAT R12, R4, R15, 0.5 ;  /* 0x3f000000040c7423 */ /* 0x000fc8000000200f */
[----:B------:R-:W-:Y:S01]  /*02f0*/  FFMA.RM R12, R12, R17, 12582913 ;  /* 0x4b4000010c0c7423 */ /* 0x000fe20000004011 */
[--C-:B------:R-:W-:Y:S02]  /*0300*/  IMAD.IADD R17, R2, 0x1, R13.reuse ;  /* 0x0000000102117824 */ /* 0x100fe400078e020d */
[----:B--2---:R-:W-:Y:S02]  /*0310*/  IMAD.IADD R13, R3, 0x1, R13 ;  /* 0x00000001030d7824 */ /* 0x004fe400078e020d */
[C---:B------:R-:W-:Y:S01]  /*0320*/  FADD R15, R12.reuse, -12583039 ;  /* 0xcb40007f0c0f7421 */ /* 0x040fe20000000000 */
[----:B------:R-:W-:Y:S01]  /*0330*/  SHF.L.U32 R12, R12, 0x17, RZ ;  /* 0x000000170c0c7819 */ /* 0x000fe200000006ff */
[----:B---3--:R-:W-:-:S04]  /*0340*/  IMAD.WIDE R10, R17, 0x4, R8 ;  /* 0x00000004110a7825 */ /* 0x008fc800078e0208 */
[----:B------:R-:W-:Y:S01]  /*0350*/  FFMA R15, R4, 1.4426950216293334961, -R15 ;  /* 0x3fb8aa3b040f7823 */ /* 0x000fe2000000080f */
[----:B------:R-:W-:-:S03]  /*0360*/  ISETP.GE.AND P0, PT, R13, R0, PT ;  /* 0x000000000d00720c */ /* 0x000fc60003f06270 */
[----:B------:R-:W-:-:S06]  /*0370*/  FFMA R15, R4, 1.925963033500011079e-08, R15 ;  /* 0x32a57060040f7823 */ /* 0x000fcc000000000f */
[----:B------:R-:W0:Y:S02]  /*0380*/  MUFU.EX2 R15, R15 ;  /* 0x0000000f000f7308 */ /* 0x000e240000000800 */
[----:B0-----:R-:W-:-:S05]  /*0390*/  FMUL R17, R12, R15 ;  /* 0x0000000f0c117220 */ /* 0x001fca0000400000 */
[----:B------:R4:W-:Y:S01]  /*03a0*/  STG.E desc[UR4][R10.64], R17 ;  /* 0x000000110a007986 */ /* 0x0009e2000c101904 */
[----:B------:R-:W-:Y:S05]  /*03b0*/  @!P0 BRA `(.L_x_68) ;  /* 0xfffffffc00b48947 */ /* 0x000fea000383ffff */
[----:B------:R-:W-:Y:S05]  /*03c0*/  BSYNC.RECONVERGENT B1 ;  /* 0x0000000000017941 */ /* 0x000fea0003800200 */
.L_x_67:
[----:B------:R-:W-:Y:S02]  /*03d0*/  IMAD.MOV.U32 R12, RZ, RZ, RZ ;  /* 0x000000ffff0c7224 */ /* 0x000fe400078e00ff */
[----:B----4-:R-:W-:-:S07]  /*03e0*/  IMAD.MOV.U32 R11, RZ, RZ, R5 ;  /* 0x000000ffff0b7224 */ /* 0x010fce00078e0005 */
.L_x_69:
[----:B------:R-:W-:-:S06]  /*03f0*/  IMAD.WIDE R6, R11, 0x4, R8 ;  /* 0x000000040b067825 */ /* 0x000fcc00078e0208 */
[----:B------:R-:W2:Y:S01]  /*0400*/  LDG.E R7, desc[UR4][R6.64] ;  /* 0x0000000406077981 */ /* 0x000ea2000c1e1900 */
[----:B------:R-:W-:-:S04]  /*0410*/  IADD3 R11, PT, PT, R3, R11, RZ ;  /* 0x0000000b030b7210 */ /* 0x000fc80007ffe0ff */
[----:B------:R-:W-:Y:S01]  /*0420*/  ISETP.GE.AND P0, PT, R11, R0, PT ;  /* 0x000000000b00720c */ /* 0x000fe20003f06270 */
[----:B--2---:R-:W-:-:S12]  /*0430*/  FADD R12, R7, R12 ;  /* 0x0000000c070c7221 */ /* 0x004fd80000000000 */
[----:B------:R-:W-:Y:S05]  /*0440*/  @!P0 BRA `(.L_x_69) ;  /* 0xfffffffc00e88947 */ /* 0x000fea000383ffff */
.L_x_66:
[----:B------:R-:W-:Y:S05]  /*0450*/  BSYNC.RECONVERGENT B0 ;  /* 0x0000000000007941 */ /* 0x000fea0003800200 */
.L_x_65:
[----:B------:R-:W2:Y:S01]  /*0460*/  SHFL.DOWN PT, R3, R12, 0x10, 0x1f ;  /* 0x0a001f000c037f89 */ /* 0x000ea200000e0000 */
[----:B------:R-:W-:Y:S01]  /*0470*/  ISETP.GE.AND P0, PT, R5, R0, PT ;  /* 0x000000000500720c */ /* 0x000fe20003f06270 */
[----:B--2---:R-:W-:-:S05]  /*0480*/  FADD R4, R3, R12 ;  /* 0x0000000c03047221 */ /* 0x004fca0000000000 */
[----:B------:R-:W2:Y:S02]  /*0490*/  SHFL.DOWN PT, R3, R4, 0x8, 0x1f ;  /* 0x09001f0004037f89 */ /* 0x000ea400000e0000 */
[----:B--2---:R-:W-:-:S05]  /*04a0*/  FADD R6, R4, R3 ;  /* 0x0000000304067221 */ /* 0x004fca0000000000 */
[----:B------:R-:W2:Y:S02]  /*04b0*/  SHFL.DOWN PT, R3, R6, 0x4, 0x1f ;  /* 0x08801f0006037f89 */ /* 0x000ea400000e0000 */
[----:B--2---:R-:W-:-:S05]  /*04c0*/  FADD R7, R6, R3 ;  /* 0x0000000306077221 */ /* 0x004fca0000000000 */
[----:B------:R-:W2:Y:S02]  /*04d0*/  SHFL.DOWN PT, R8, R7, 0x2, 0x1f ;  /* 0x08401f0007087f89 */ /* 0x000ea400000e0000 */
[----:B--2---:R-:W-:-:S05]  /*04e0*/  FADD R8, R7, R8 ;  /* 0x0000000807087221 */ /* 0x004fca0000000000 */
[----:B------:R-:W2:Y:S02]  /*04f0*/  SHFL.DOWN PT, R3, R8, 0x1, 0x1f ;  /* 0x08201f0008037f89 */ /* 0x000ea400000e0000 */
[----:B--2---:R-:W-:-:S06]  /*0500*/  FADD R3, R8, R3 ;  /* 0x0000000308037221 */ /* 0x004fcc0000000000 */
[----:B------:R-:W2:Y:S01]  /*0510*/  SHFL.IDX PT, R3, R3, RZ, 0x1f ;  /* 0x00001fff03037589 */ /* 0x000ea200000e0000 */
[----:B------:R-:W-:Y:S05]  /*0520*/  @P0 EXIT ;  /* 0x000000000000094d */ /* 0x000fea0003800000 */
[----:B------:R-:W3:Y:S01]  /*0530*/  LDC.64 R6, c[0x0][0x380] ;  /* 0x0000e000ff067b82 */ /* 0x000ee20000000a00 */
[----:B------:R-:W4:Y:S01]  /*0540*/  LDCU UR6, c[0x0][0x360] ;  /* 0x00006c00ff0677ac */ /* 0x000f220008000800 */
[----:B------:R-:W0:Y:S02]  /*0550*/  LDCU UR7, c[0x0][0x394] ;  /* 0x00007280ff0777ac */ /* 0x000e240008000800 */
.L_x_72:
[----:B------:R-:W-:-:S04]  /*0560*/  IMAD.IADD R9, R2, 0x1, R5 ;  /* 0x0000000102097824 */ /* 0x000fc800078e0205 */
[----:B---3--:R-:W-:-:S05]  /*0570*/  IMAD.WIDE R8, R9, 0x4, R6 ;  /* 0x0000000409087825 */ /* 0x008fca00078e0206 */
[----:B------:R-:W3:Y:S01]  /*0580*/  LDG.E R0, desc[UR4][R8.64] ;  /* 0x0000000408007981 */ /* 0x000ee2000c1e1900 */
[----:B--2---:R-:W2:Y:S01]  /*0590*/  MUFU.RCP R4, R3 ;  /* 0x0000000300047308 */ /* 0x004ea20000001000 */
[----:B------:R-:W-:Y:S01]  /*05a0*/  BSSY.RECONVERGENT B0, `(.L_x_70) ;  /* 0x000000b000007945 */ /* 0x000fe20003800200 */
[----:B--2---:R-:W-:-:S04]  /*05b0*/  FFMA R11, -R3, R4, 1 ;  /* 0x3f800000030b7423 */ /* 0x004fc80000000104 */
[----:B------:R-:W-:Y:S02]  /*05c0*/  FFMA R11, R4, R11, R4 ;  /* 0x0000000b040b7223 */ /* 0x000fe40000000004 */
[----:B---3--:R-:W2:Y:S02]  /*05d0*/  FCHK P0, R0, R3 ;  /* 0x0000000300007302 */ /* 0x008ea40000000000 */
[----:B------:R-:W-:-:S04]  /*05e0*/  FFMA R4, R0, R11, RZ ;  /* 0x0000000b00047223 */ /* 0x000fc800000000ff */
[----:B0-----:R-:W-:-:S04]  /*05f0*/  FFMA R10, -R3, R4, R0 ;  /* 0x00000004030a7223 */ /* 0x001fc80000000100 */
[----:B------:R-:W-:Y:S01]  /*0600*/  FFMA R11, R11, R10, R4 ;  /* 0x0000000a0b0b7223 */ /* 0x000fe20000000004 */
[----:B--2---:R-:W-:Y:S06]  /*0610*/  @!P0 BRA `(.L_x_71) ;  /* 0x00000000000c8947 */ /* 0x004fec0003800000 */
[----:B------:R-:W-:-:S07]  /*0620*/  MOV R4, 0x640 ;  /* 0x0000064000047802 */ /* 0x000fce0000000f00 */
[----:B-1--4-:R-:W-:Y:S05]  /*0630*/  CALL.REL.NOINC `($__internal_2_$__cuda_sm3x_div_rn_noftz_f32_slowpath) ;  /* 0x00000000001c7944 */ /* 0x012fea0003c00000 */
[----:B------:R-:W-:-:S07]  /*0640*/  IMAD.MOV.U32 R11, RZ, RZ, R0 ;  /* 0x000000ffff0b7224 */ /* 0x000fce00078e0000 */
.L_x_71:
[----:B----4-:R-:W-:Y:S05]  /*0650*/  BSYNC.RECONVERGENT B0 ;  /* 0x0000000000007941 */ /* 0x010fea0003800200 */
.L_x_70:
[----:B------:R0:W-:Y:S01]  /*0660*/  STG.E desc[UR4][R8.64], R11 ;  /* 0x0000000b08007986 */ /* 0x0001e2000c101904 */
[----:B------:R-:W-:-:S05]  /*0670*/  VIADD R5, R5, UR6 ;  /* 0x0000000605057c36 */ /* 0x000fca0008000000 */
[----:B------:R-:W-:-:S13]  /*0680*/  ISETP.GE.AND P0, PT, R5, UR7, PT ;  /* 0x0000000705007c0c */ /* 0x000fda000bf06270 */
[----:B0-----:R-:W-:Y:S05]  /*0690*/  @!P0 BRA `(.L_x_72) ;  /* 0xfffffffc00b08947 */ /* 0x001fea000383ffff */
[----:B------:R-:W-:Y:S05]  /*06a0*/  EXIT ;  /* 0x000000000000794d */ /* 0x000fea0003800000 */
        .weak           $__internal_2_$__cuda_sm3x_div_rn_noftz_f32_slowpath
        .type           $__internal_2_$__cuda_sm3x_div_rn_noftz_f32_slowpath,@function
        .size           $__internal_2_$__cuda_sm3x_div_rn_noftz_f32_slowpath,(.L_x_202 - $__internal_2_$__cuda_sm3x_div_rn_noftz_f32_slowpath)
$__internal_2_$__cuda_sm3x_div_rn_noftz_f32_slowpath:
[--C-:B------:R-:W-:Y:S01]  /*06b0*/  SHF.R.U32.HI R11, RZ, 0x17, R3.reuse ;  /* 0x00000017ff0b7819 */ /* 0x100fe20000011603 */
[----:B------:R-:W-:Y:S01]  /*06c0*/  BSSY.RECONVERGENT B1, `(.L_x_73) ;  /* 0x0000064000017945 */ /* 0x000fe20003800200 */
[--C-:B------:R-:W-:Y:S01]  /*06d0*/  SHF.R.U32.HI R10, RZ, 0x17, R0.reuse ;  /* 0x00000017ff0a7819 */ /* 0x100fe20000011600 */
[----:B------:R-:W-:Y:S01]  /*06e0*/  IMAD.MOV.U32 R12, RZ, RZ, R0 ;  /* 0x000000ffff0c7224 */ /* 0x000fe200078e0000 */
[----:B------:R-:W-:Y:S01]  /*06f0*/  LOP3.LUT R11, R11, 0xff, RZ, 0xc0, !PT ;  /* 0x000000ff0b0b7812 */ /* 0x000fe200078ec0ff */
[----:B------:R-:W-:Y:S01]  /*0700*/  IMAD.MOV.U32 R13, RZ, RZ, R3 ;  /* 0x000000ffff0d7224 */ /* 0x000fe200078e0003 */
[----:B------:R-:W-:Y:S02]  /*0710*/  LOP3.LUT R16, R10, 0xff, RZ, 0xc0, !PT ;  /* 0x000000ff0a107812 */ /* 0x000fe400078ec0ff */
[----:B------:R-:W-:-:S03]  /*0720*/  IADD3 R15, PT, PT, R11, -0x1, RZ ;  /* 0xffffffff0b0f7810 */ /* 0x000fc60007ffe0ff */
[----:B------:R-:W-:Y:S01]  /*0730*/  VIADD R14, R16, 0xffffffff ;  /* 0xffffffff100e7836 */ /* 0x000fe20000000000 */
[----:B------:R-:W-:-:S04]  /*0740*/  ISETP.GT.U32.AND P0, PT, R15, 0xfd, PT ;  /* 0x000000fd0f00780c */ /* 0x000fc80003f04070 */
[----:B------:R-:W-:-:S13]  /*0750*/  ISETP.GT.U32.OR P0, PT, R14, 0xfd, P0 ;  /* 0x000000fd0e00780c */ /* 0x000fda0000704470 */
[----:B------:R-:W-:Y:S01]  /*0760*/  @!P0 MOV R10, RZ ;  /* 0x000000ff000a8202 */ /* 0x000fe20000000f00 */
[----:B------:R-:W-:Y:S06]  /*0770*/  @!P0 BRA `(.L_x_74) ;  /* 0x00000000005c8947 */ /* 0x000fec0003800000 */
[----:B------:R-:W-:Y:S02]  /*0780*/  FSETP.GTU.FTZ.AND P1, PT, |R3|, +INF , PT ;  /* 0x7f8000000300780b */ /* 0x000fe40003f3c200 */
[----:B------:R-:W-:-:S04]  /*0790*/  FSETP.GTU.FTZ.AND P0, PT, |R0|, +INF , PT ;  /* 0x7f8000000000780b */ /* 0x000fc80003f1c200 */
[----:B------:R-:W-:-:S13]  /*07a0*/  PLOP3.LUT P0, PT, P0, P1, PT, 0xf8, 0x8f ;  /* 0x00000000008f781c */ /* 0x000fda0000703f70 */
[----:B------:R-:W-:Y:S05]  /*07b0*/  @P0 BRA `(.L_x_75) ;  /* 0x00000004004c0947 */ /* 0x000fea0003800000 */
[----:B------:R-:W-:-:S13]  /*07c0*/  LOP3.LUT P0, RZ, R13, 0x7fffffff, R12, 0xc8, !PT ;  /* 0x7fffffff0dff7812 */ /* 0x000fda000780c80c */
[----:B------:R-:W-:Y:S05]  /*07d0*/  @!P0 BRA `(.L_x_76) ;  /* 0x00000004003c8947 */ /* 0x000fea0003800000 */
[C---:B------:R-:W-:Y:S02]  /*07e0*/  FSETP.NEU.FTZ.AND P2, PT, |R0|.reuse, +INF , PT ;  /* 0x7f8000000000780b */ /* 0x040fe40003f5d200 */
[----:B------:R-:W-:Y:S02]  /*07f0*/  FSETP.NEU.FTZ.AND P1, PT, |R3|, +INF , PT ;  /* 0x7f8000000300780b */ /* 0x000fe40003f3d200 */
[----:B------:R-:W-:-:S11]  /*0800*/  FSETP.NEU.FTZ.AND P0, PT, |R0|, +INF , PT ;  /* 0x7f8000000000780b */ /* 0x000fd60003f1d200 */
[----:B------:R-:W-:Y:S05]  /*0810*/  @!P1 BRA !P2, `(.L_x_76) ;  /* 0x00000004002c9947 */ /* 0x000fea0005000000 */
[----:B------:R-:W-:-:S04]  /*0820*/  LOP3.LUT P2, RZ, R12, 0x7fffffff, RZ, 0xc0, !PT ;  /* 0x7fffffff0cff7812 */ /* 0x000fc8000784c0ff */
[----:B------:R-:W-:-:S13]  /*0830*/  PLOP3.LUT P1, PT, P1, P2, PT, 0x2f, 0xf2 ;  /* 0x0000000000f2781c */ /* 0x000fda0000f24577 */
[----:B------:R-:W-:Y:S05]  /*0840*/  @P1 BRA `(.L_x_77) ;  /* 0x0000000400181947 */ /* 0x000fea0003800000 */
[----:B------:R-:W-:-:S04]  /*0850*/  LOP3.LUT P1, RZ, R13, 0x7fffffff, RZ, 0xc0, !PT ;  /* 0x7fffffff0dff7812 */ /* 0x000fc8000782c0ff */
[----:B------:R-:W-:-:S13]  /*0860*/  PLOP3.LUT P0, PT, P0, P1, PT, 0x2f, 0xf2 ;  /* 0x0000000000f2781c */ /* 0x000fda0000702577 */
[----:B------:R-:W-:Y:S05]  /*0870*/  @P0 BRA `(.L_x_78) ;  /* 0x0000000400000947 */ /* 0x000fea0003800000 */
[----:B------:R-:W-:Y:S02]  /*0880*/  ISETP.GE.AND P0, PT, R14, RZ, PT ;  /* 0x000000ff0e00720c */ /* 0x000fe40003f06270 */
[----:B------:R-:W-:-:S11]  /*0890*/  ISETP.GE.AND P1, PT, R15, RZ, PT ;  /* 0x000000ff0f00720c */ /* 0x000fd60003f26270 */
[----:B------:R-:W-:Y:S02]  /*08a0*/  @P0 IMAD.MOV.U32 R10, RZ, RZ, RZ ;  /* 0x000000ffff0a0224 */ /* 0x000fe400078e00ff */
[----:B------:R-:W-:Y:S01]  /*08b0*/  @!P0 FFMA R12, R0, 1.84467440737095516160e+19, RZ ;  /* 0x5f800000000c8823 */ /* 0x000fe200000000ff */
[----:B------:R-:W-:Y:S02]  /*08c0*/  @!P0 IMAD.MOV.U32 R10, RZ, RZ, -0x40 ;  /* 0xffffffc0ff0a8424 */ /* 0x000fe400078e00ff */
[----:B------:R-:W-:Y:S02]  /*08d0*/  @!P1 FFMA R13, R3, 1.84467440737095516160e+19, RZ ;  /* 0x5f800000030d9823 */ /* 0x000fe400000000ff */
[----:B------:R-:W-:-:S07]  /*08e0*/  @!P1 VIADD R10, R10, 0x40 ;  /* 0x000000400a0a9836 */ /* 0x000fce0000000000 */
.L_x_74:
[----:B------:R-:W-:Y:S01]  /*08f0*/  LEA R0, R11, 0xc0800000, 0x17 ;  /* 0xc08000000b007811 */ /* 0x000fe200078eb8ff */
[----:B------:R-:W-:Y:S03]  /*0900*/  BSSY.RECONVERGENT B2, `(.L_x_79) ;  /* 0x0000036000027945 */ /* 0x000fe60003800200 */
[----:B------:R-:W-:Y:S01]  /*0910*/  IADD3 R14, PT, PT, -R0, R13, RZ ;  /* 0x0000000d000e7210 */ /* 0x000fe20007ffe1ff */
[----:B------:R-:W-:-:S03]  /*0920*/  VIADD R13, R16, 0xffffff81 ;  /* 0xffffff81100d7836 */ /* 0x000fc60000000000 */
[----:B------:R-:W0:Y:S01]  /*0930*/  MUFU.RCP R15, R14 ;  /* 0x0000000e000f7308 */ /* 0x000e220000001000 */
[----:B------:R-:W-:Y:S01]  /*0940*/  FADD.FTZ R17, -R14, -RZ ;  /* 0x800000ff0e117221 */ /* 0x000fe20000010100 */
[C---:B------:R-:W-:Y:S01]  /*0950*/  IMAD R0, R13.reuse, -0x800000, R12 ;  /* 0xff8000000d007824 */ /* 0x040fe200078e020c */
[----:B------:R-:W-:-:S05]  /*0960*/  IADD3 R13, PT, PT, R13, 0x7f, -R11 ;  /* 0x0000007f0d0d7810 */ /* 0x000fca0007ffe80b */
[----:B------:R-:W-:Y:S02]  /*0970*/  IMAD.IADD R13, R13, 0x1, R10 ;  /* 0x000000010d0d7824 */ /* 0x000fe400078e020a */
[----:B0-----:R-:W-:-:S04]  /*0980*/  FFMA R16, R15, R17, 1 ;  /* 0x3f8000000f107423 */ /* 0x001fc80000000011 */
[----:B------:R-:W-:-:S04]  /*0990*/  FFMA R19, R15, R16, R15 ;  /* 0x000000100f137223 */ /* 0x000fc8000000000f */
[----:B------:R-:W-:-:S04]  /*09a0*/  FFMA R12, R0, R19, RZ ;  /* 0x00000013000c7223 */ /* 0x000fc800000000ff */
[----:B------:R-:W-:-:S04]  /*09b0*/  FFMA R15, R17, R12, R0 ;  /* 0x0000000c110f7223 */ /* 0x000fc80000000000 */
[----:B------:R-:W-:-:S04]  /*09c0*/  FFMA R16, R19, R15, R12 ;  /* 0x0000000f13107223 */ /* 0x000fc8000000000c */
[----:B------:R-:W-:-:S04]  /*09d0*/  FFMA R17, R17, R16, R0 ;  /* 0x0000001011117223 */ /* 0x000fc80000000000 */
[----:B------:R-:W-:-:S05]  /*09e0*/  FFMA R0, R19, R17, R16 ;  /* 0x0000001113007223 */ /* 0x000fca0000000010 */
[----:B------:R-:W-:-:S04]  /*09f0*/  SHF.R.U32.HI R11, RZ, 0x17, R0 ;  /* 0x00000017ff0b7819 */ /* 0x000fc80000011600 */
[----:B------:R-:W-:-:S05]  /*0a00*/  LOP3.LUT R11, R11, 0xff, RZ, 0xc0, !PT ;  /* 0x000000ff0b0b7812 */ /* 0x000fca00078ec0ff */
[----:B------:R-:W-:-:S05]  /*0a10*/  IMAD.IADD R14, R11, 0x1, R13 ;  /* 0x000000010b0e7824 */ /* 0x000fca00078e020d */
[----:B------:R-:W-:-:S04]  /*0a20*/  IADD3 R10, PT, PT, R14, -0x1, RZ ;  /* 0xffffffff0e0a7810 */ /* 0x000fc80007ffe0ff */
[----:B------:R-:W-:-:S13]  /*0a30*/  ISETP.GE.U32.AND P0, PT, R10, 0xfe, PT ;  /* 0x000000fe0a00780c */ /* 0x000fda0003f06070 */
[----:B------:R-:W-:Y:S05]  /*0a40*/  @!P0 BRA `(.L_x_80) ;  /* 0x0000000000808947 */ /* 0x000fea0003800000 */
[----:B------:R-:W-:-:S13]  /*0a50*/  ISETP.GT.AND P0, PT, R14, 0xfe, PT ;  /* 0x000000fe0e00780c */ /* 0x000fda0003f04270 */
[----:B------:R-:W-:Y:S05]  /*0a60*/  @P0 BRA `(.L_x_81) ;  /* 0x00000000006c0947 */ /* 0x000fea0003800000 */
[----:B------:R-:W-:-:S13]  /*0a70*/  ISETP.GE.AND P0, PT, R14, 0x1, PT ;  /* 0x000000010e00780c */ /* 0x000fda0003f06270 */
[----:B------:R-:W-:Y:S05]  /*0a80*/  @P0 BRA `(.L_x_82) ;  /* 0x0000000000740947 */ /* 0x000fea0003800000 */
[----:B------:R-:W-:Y:S02]  /*0a90*/  ISETP.GE.AND P0, PT, R14, -0x18, PT ;  /* 0xffffffe80e00780c */ /* 0x000fe40003f06270 */
[----:B------:R-:W-:-:S11]  /*0aa0*/  LOP3.LUT R0, R0, 0x80000000, RZ, 0xc0, !PT ;  /* 0x8000000000007812 */ /* 0x000fd600078ec0ff */
[----:B------:R-:W-:Y:S05]  /*0ab0*/  @!P0 BRA `(.L_x_82) ;  /* 0x0000000000688947 */ /* 0x000fea0003800000 */
[CCC-:B------:R-:W-:Y:S01]  /*0ac0*/  FFMA.RZ R10, R19.reuse, R17.reuse, R16.reuse ;  /* 0x00000011130a7223 */ /* 0x1c0fe2000000c010 */
[C---:B------:R-:W-:Y:S02]  /*0ad0*/  VIADD R13, R14.reuse, 0x20 ;  /* 0x000000200e0d7836 */ /* 0x040fe40000000000 */
[CCC-:B------:R-:W-:Y:S01]  /*0ae0*/  FFMA.RM R11, R19.reuse, R17.reuse, R16.reuse ;  /* 0x00000011130b7223 */ /* 0x1c0fe20000004010 */
[----:B------:R-:W-:Y:S02]  /*0af0*/  ISETP.NE.AND P2, PT, R14, RZ, PT ;  /* 0x000000ff0e00720c */ /* 0x000fe40003f45270 */
[----:B------:R-:W-:Y:S01]  /*0b00*/  LOP3.LUT R12, R10, 0x7fffff, RZ, 0xc0, !PT ;  /* 0x007fffff0a0c7812 */ /* 0x000fe200078ec0ff */
[----:B------:R-:W-:Y:S01]  /*0b10*/  FFMA.RP R10, R19, R17, R16 ;  /* 0x00000011130a7223 */ /* 0x000fe20000008010 */
[----:B------:R-:W-:Y:S01]  /*0b20*/  ISETP.NE.AND P1, PT, R14, RZ, PT ;  /* 0x000000ff0e00720c */ /* 0x000fe20003f25270 */
[----:B------:R-:W-:Y:S01]  /*0b30*/  IMAD.MOV R14, RZ, RZ, -R14 ;  /* 0x000000ffff0e7224 */ /* 0x000fe200078e0a0e */
[----:B------:R-:W-:-:S02]  /*0b40*/  LOP3.LUT R12, R12, 0x800000, RZ, 0xfc, !PT ;  /* 0x008000000c0c7812 */ /* 0x000fc400078efcff */
[----:B------:R-:W-:Y:S02]  /*0b50*/  FSETP.NEU.FTZ.AND P0, PT, R10, R11, PT ;  /* 0x0000000b0a00720b */ /* 0x000fe40003f1d000 */
[----:B------:R-:W-:Y:S02]  /*0b60*/  SHF.L.U32 R13, R12, R13, RZ ;  /* 0x0000000d0c0d7219 */ /* 0x000fe400000006ff */
[----:B------:R-:W-:Y:S02]  /*0b70*/  SEL R11, R14, RZ, P2 ;  /* 0x000000ff0e0b7207 */ /* 0x000fe40001000000 */
[----:B------:R-:W-:Y:S02]  /*0b80*/  ISETP.NE.AND P1, PT, R13, RZ, P1 ;  /* 0x000000ff0d00720c */ /* 0x000fe40000f25270 */
[----:B------:R-:W-:Y:S02]  /*0b90*/  SHF.R.U32.HI R11, RZ, R11, R12 ;  /* 0x0000000bff0b7219 */ /* 0x000fe4000001160c */
[----:B------:R-:W-:-:S02]  /*0ba0*/  PLOP3.LUT P0, PT, P0, P1, PT, 0xf8, 0x8f ;  /* 0x00000000008f781c */ /* 0x000fc40000703f70 */
[----:B------:R-:W-:Y:S02]  /*0bb0*/  SHF.R.U32.HI R13, RZ, 0x1, R11 ;  /* 0x00000001ff0d7819 */ /* 0x000fe4000001160b */
[----:B------:R-:W-:-:S04]  /*0bc0*/  SEL R10, RZ, 0x1, !P0 ;  /* 0x00000001ff0a7807 */ /* 0x000fc80004000000 */
[----:B------:R-:W-:-:S04]  /*0bd0*/  LOP3.LUT R10, R10, 0x1, R13, 0xf8, !PT ;  /* 0x000000010a0a7812 */ /* 0x000fc800078ef80d */
[----:B------:R-:W-:-:S05]  /*0be0*/  LOP3.LUT R10, R10, R11, RZ, 0xc0, !PT ;  /* 0x0000000b0a0a7212 */ /* 0x000fca00078ec0ff */
[----:B------:R-:W-:-:S05]  /*0bf0*/  IMAD.IADD R13, R13, 0x1, R10 ;  /* 0x000000010d0d7824 */ /* 0x000fca00078e020a */
[----:B------:R-:W-:Y:S01]  /*0c00*/  LOP3.LUT R0, R13, R0, RZ, 0xfc, !PT ;  /* 0x000000000d007212 */ /* 0x000fe200078efcff */
[----:B------:R-:W-:Y:S06]  /*0c10*/  BRA `(.L_x_82) ;  /* 0x0000000000107947 */ /* 0x000fec0003800000 */
.L_x_81:
[----:B------:R-:W-:-:S04]  /*0c20*/  LOP3.LUT R0, R0, 0x80000000, RZ, 0xc0, !PT ;  /* 0x8000000000007812 */ /* 0x000fc800078ec0ff */
[----:B------:R-:W-:Y:S01]  /*0c30*/  LOP3.LUT R0, R0, 0x7f800000, RZ, 0xfc, !PT ;  /* 0x7f80000000007812 */ /* 0x000fe200078efcff */
[----:B------:R-:W-:Y:S06]  /*0c40*/  BRA `(.L_x_82) ;  /* 0x0000000000047947 */ /* 0x000fec0003800000 */
.L_x_80:
[----:B------:R-:W-:-:S07]  /*0c50*/  LEA R0, R13, R0, 0x17 ;  /* 0x000000000d007211 */ /* 0x000fce00078eb8ff */
.L_x_82:
[----:B------:R-:W-:Y:S05]  /*0c60*/  BSYNC.RECONVERGENT B2 ;  /* 0x0000000000027941 */ /* 0x000fea0003800200 */
.L_x_79:
[----:B------:R-:W-:Y:S05]  /*0c70*/  BRA `(.L_x_83) ;  /* 0x0000000000207947 */ /* 0x000fea0003800000 */
.L_x_78:
[----:B------:R-:W-:-:S04]  /*0c80*/  LOP3.LUT R0, R13, 0x80000000, R12, 0x48, !PT ;  /* 0x800000000d007812 */ /* 0x000fc800078e480c */
[----:B------:R-:W-:Y:S01]  /*0c90*/  LOP3.LUT R0, R0, 0x7f800000, RZ, 0xfc, !PT ;  /* 0x7f80000000007812 */ /* 0x000fe200078efcff */
[----:B------:R-:W-:Y:S06]  /*0ca0*/  BRA `(.L_x_83) ;  /* 0x0000000000147947 */ /* 0x000fec0003800000 */
.L_x_77:
[----:B------:R-:W-:Y:S01]  /*0cb0*/  LOP3.LUT R0, R13, 0x80000000, R12, 0x48, !PT ;  /* 0x800000000d007812 */ /* 0x000fe200078e480c */
[----:B------:R-:W-:Y:S06]  /*0cc0*/  BRA `(.L_x_83) ;  /* 0x00000000000c7947 */ /* 0x000fec0003800000 */
.L_x_76:
[----:B------:R-:W0:Y:S01]  /*0cd0*/  MUFU.RSQ R0, -QNAN ;  /* 0xffc0000000007908 */ /* 0x000e220000001400 */
[----:B------:R-:W-:Y:S05]  /*0ce0*/  BRA `(.L_x_83) ;  /* 0x0000000000047947 */ /* 0x000fea0003800000 */
.L_x_75:
[----:B------:R-:W-:-:S07]  /*0cf0*/  FADD.FTZ R0, R0, R3 ;  /* 0x0000000300007221 */ /* 0x000fce0000010000 */
.L_x_83:
[----:B------:R-:W-:Y:S05]  /*0d00*/  BSYNC.RECONVERGENT B1 ;  /* 0x0000000000017941 */ /* 0x000fea0003800200 */
.L_x_73:
[----:B------:R-:W-:Y:S02]  /*0d10*/  IMAD.MOV.U32 R10, RZ, RZ, R4 ;  /* 0x000000ffff0a7224 */ /* 0x000fe400078e0004 */
[----:B------:R-:W-:-:S04]  /*0d20*/  IMAD.MOV.U32 R11, RZ, RZ, 0x0 ;  /* 0x00000000ff0b7424 */ /* 0x000fc800078e00ff */
[----:B0-----:R-:W-:Y:S05]  /*0d30*/  RET.REL.NODEC R10 `(_Z23softmax_forward_kernel3PfPKfii) ;  /* 0xfffffff00ab07950 */ /* 0x001fea0003c3ffff */
.L_x_84:
        /* <DEDUP_REMOVED lines=12> */
.L_x_202:


//--------------------- .text._Z23softmax_forward_kernel2PfPKfii --------------------------
	.section	.text._Z23softmax_forward_kernel2PfPKfii,"ax",@progbits
	.align	128
        .global         _Z23softmax_forward_kernel2PfPKfii
        .type           _Z23softmax_forward_kernel2PfPKfii,@function
        .size           _Z23softmax_forward_kernel2PfPKfii,(.L_x_203 - _Z23softmax_forward_kernel2PfPKfii)
        .other          _Z23softmax_forward_kernel2PfPKfii,@"STO_CUDA_ENTRY STV_DEFAULT"
_Z23softmax_forward_kernel2PfPKfii:
.text._Z23softmax_forward_kernel2PfPKfii:
        /* <DEDUP_REMOVED lines=13> */
[----:B------:R-:W-:Y:S01]  /*00d0*/  IMAD.MOV.U32 R11, RZ, RZ, -0x800000 ;  /* 0xff800000ff0b7424 */ /* 0x000fe200078e00ff */
[----:B------:R-:W-:-:S07]  /*00e0*/  MOV R0, R6 ;  /* 0x0000000600007202 */ /* 0x000fce0000000f00 */
.L_x_87:
[----:B------:R-:W-:-:S06]  /*00f0*/  IMAD.WIDE R4, R0, 0x4, R2 ;  /* 0x0000000400047825 */ /* 0x000fcc00078e0202 */
[----:B------:R-:W2:Y:S01]  /*0100*/  LDG.E R4, desc[UR6][R4.64] ;  /* 0x0000000604047981 */ /* 0x000ea2000c1e1900 */
[----:B----4-:R-:W-:-:S05]  /*0110*/  IMAD.IADD R0, R9, 0x1, R0 ;  /* 0x0000000109007824 */ /* 0x010fca00078e0200 */
[----:B------:R-:W-:Y:S02]  /*0120*/  ISETP.GE.AND P0, PT, R0, R13, PT ;  /* 0x0000000d0000720c */ /* 0x000fe40003f06270 */
[----:B--2---:R-:W-:-:S11]  /*0130*/  FMNMX R11, R4, R11, !PT ;  /* 0x0000000b040b7209 */ /* 0x004fd60007800000 */
[----:B------:R-:W-:Y:S05]  /*0140*/  @!P0 BRA `(.L_x_87) ;  /* 0xfffffffc00e88947 */ /* 0x000fea000383ffff */
.L_x_86:
[----:B------:R-:W-:Y:S05]  /*0150*/  BSYNC.RECONVERGENT B0 ;  /* 0x0000000000007941 */ /* 0x000fea0003800200 */
.L_x_85:
[----:B------:R-:W0:Y:S01]  /*0160*/  S2UR UR5, SR_CgaCtaId ;  /* 0x00000000000579c3 */ /* 0x000e220000008800 */
[----:B------:R-:W-:Y:S01]  /*0170*/  UMOV UR4, 0x400 ;  /* 0x0000040000047882 */ /* 0x000fe20000000000 */
[----:B----4-:R-:W-:Y:S01]  /*0180*/  ISETP.GE.U32.AND P0, PT, R9, 0x2, PT ;  /* 0x000000020900780c */ /* 0x010fe20003f06070 */
[----:B0-----:R-:W-:-:S06]  /*0190*/  ULEA UR4, UR5, UR4, 0x18 ;  /* 0x0000000405047291 */ /* 0x001fcc000f8ec0ff */
[----:B------:R-:W-:-:S05]  /*01a0*/  LEA R0, R6, UR4, 0x2 ;  /* 0x0000000406007c11 */ /* 0x000fca000f8e10ff */
[----:B------:R0:W-:Y:S01]  /*01b0*/  STS [R0], R11 ;  /* 0x0000000b00007388 */ /* 0x0001e20000000800 */
[----:B------:R-:W-:Y:S06]  /*01c0*/  BAR.SYNC.DEFER_BLOCKING 0x0 ;  /* 0x0000000000007b1d */ /* 0x000fec0000010000 */
[----:B------:R-:W-:Y:S05]  /*01d0*/  @!P0 BRA `(.L_x_88) ;  /* 0x0000000000308947 */ /* 0x000fea0003800000 */
[----:B------:R-:W-:-:S07]  /*01e0*/  IMAD.MOV.U32 R4, RZ, RZ, R9 ;  /* 0x000000ffff047224 */ /* 0x000fce00078e0009 */
.L_x_89:
[----:B------:R-:W-:Y:S01]  /*01f0*/  BAR.SYNC.DEFER_BLOCKING 0x0 ;  /* 0x0000000000007b1d */ /* 0x000fe20000010000 */
[----:B0-----:R-:W-:-:S04]  /*0200*/  SHF.R.U32.HI R11, RZ, 0x1, R4 ;  /* 0x00000001ff0b7819 */ /* 0x001fc80000011604 */
[----:B------:R-:W-:-:S13]  /*0210*/  ISETP.GE.U32.AND P0, PT, R6, R11, PT ;  /* 0x0000000b0600720c */ /* 0x000fda0003f06070 */
[----:B------:R-:W-:Y:S01]  /*0220*/  @!P0 LEA R8, R11, R0, 0x2 ;  /* 0x000000000b088211 */ /* 0x000fe200078e10ff */
[----:B------:R-:W-:Y:S05]  /*0230*/  @!P0 LDS R5, [R0] ;  /* 0x0000000000058984 */ /* 0x000fea0000000800 */
[----:B------:R-:W0:Y:S02]  /*0240*/  @!P0 LDS R8, [R8] ;  /* 0x0000000008088984 */ /* 0x000e240000000800 */
[----:B0-----:R-:W-:-:S05]  /*0250*/  @!P0 FMNMX R5, R5, R8, !PT ;  /* 0x0000000805058209 */ /* 0x001fca0007800000 */
[----:B------:R1:W-:Y:S01]  /*0260*/  @!P0 STS [R0], R5 ;  /* 0x0000000500008388 */ /* 0x0003e20000000800 */
[----:B------:R-:W-:Y:S01]  /*0270*/  ISETP.GT.U32.AND P0, PT, R4, 0x3, PT ;  /* 0x000000030400780c */ /* 0x000fe20003f04070 */
[----:B------:R-:W-:-:S12]  /*0280*/  IMAD.MOV.U32 R4, RZ, RZ, R11 ;  /* 0x000000ffff047224 */ /* 0x000fd800078e000b */
[----:B-1----:R-:W-:Y:S05]  /*0290*/  @P0 BRA `(.L_x_89) ;  /* 0xfffffffc00d40947 */ /* 0x002fea000383ffff */
.L_x_88:
[----:B------:R-:W1:Y:S01]  /*02a0*/  LDCU UR10, c[0x0][0x394] ;  /* 0x00007280ff0a77ac */ /* 0x000e620008000800 */
[----:B------:R-:W2:Y:S01]  /*02b0*/  S2UR UR5, SR_CgaCtaId ;  /* 0x00000000000579c3 */ /* 0x000ea20000008800 */
[----:B------:R-:W-:Y:S01]  /*02c0*/  BSSY.RECONVERGENT B0, `(.L_x_90) ;  /* 0x0000089000007945 */ /* 0x000fe20003800200 */
[----:B------:R-:W-:Y:S01]  /*02d0*/  SHF.R.S32.HI R8, RZ, 0x1f, R7 ;  /* 0x0000001fff087819 */ /* 0x000fe20000011407 */
[----:B------:R-:W-:-:S05]  /*02e0*/  UMOV UR4, 0x400 ;  /* 0x0000040000047882 */ /* 0x000fca0000000000 */
[----:B------:R-:W-:Y:S01]  /*02f0*/  BAR.SYNC.DEFER_BLOCKING 0x0 ;  /* 0x0000000000007b1d */ /* 0x000fe20000010000 */
[----:B-1----:R-:W-:Y:S01]  /*0300*/  ISETP.GE.AND P0, PT, R6, UR10, PT ;  /* 0x0000000a06007c0c */ /* 0x002fe2000bf06270 */
[----:B--2---:R-:W-:-:S12]  /*0310*/  ULEA UR4, UR5, UR4, 0x18 ;  /* 0x0000000405047291 */ /* 0x004fd8000f8ec0ff */
[----:B------:R-:W-:Y:S05]  /*0320*/  @P0 BRA `(.L_x_91) ;  /* 0x0000000800080947 */ /* 0x000fea0003800000 */
[----:B------:R-:W1:Y:S01]  /*0330*/  I2F.U32.RP R13, R9 ;  /* 0x00000009000d7306 */ /* 0x000e620000209000 */
[----:B------:R-:W-:Y:S01]  /*0340*/  IMAD.IADD R10, R6, 0x1, R9 ;  /* 0x00000001060a7824 */ /* 0x000fe200078e0209 */
[----:B------:R-:W-:Y:S01]  /*0350*/  ISETP.NE.U32.AND P2, PT, R9, RZ, PT ;  /* 0x000000ff0900720c */ /* 0x000fe20003f45070 */
[----:B------:R-:W-:Y:S01]  /*0360*/  BSSY.RECONVERGENT B1, `(.L_x_92) ;  /* 0x000003b000017945 */ /* 0x000fe20003800200 */
[----:B------:R-:W-:Y:S02]  /*0370*/  IMAD.MOV.U32 R14, RZ, RZ, R6 ;  /* 0x000000ffff0e7224 */ /* 0x000fe400078e0006 */
[C---:B------:R-:W-:Y:S02]  /*0380*/  ISETP.GE.AND P0, PT, R10.reuse, UR10, PT ;  /* 0x0000000a0a007c0c */ /* 0x040fe4000bf06270 */
[----:B0-----:R-:W-:Y:S01]  /*0390*/  VIMNMX R11, PT, PT, R10, UR10, !PT ;  /* 0x0000000a0a0b7c48 */ /* 0x001fe2000ffe0100 */
[----:B-1----:R-:W0:Y:S02]  /*03a0*/  MUFU.RCP R13, R13 ;  /* 0x0000000d000d7308 */ /* 0x002e240000001000 */
[----:B0-----:R-:W-:-:S06]  /*03b0*/  VIADD R4, R13, 0xffffffe ;  /* 0x0ffffffe0d047836 */ /* 0x001fcc0000000000 */
[----:B------:R0:W1:Y:S02]  /*03c0*/  F2I.FTZ.U32.TRUNC.NTZ R5, R4 ;  /* 0x0000000400057305 */ /* 0x000064000021f000 */
[----:B0-----:R-:W-:Y:S01]  /*03d0*/  IMAD.MOV.U32 R4, RZ, RZ, RZ ;  /* 0x000000ffff047224 */ /* 0x001fe200078e00ff */
[----:B-1----:R-:W-:-:S05]  /*03e0*/  IADD3 R12, PT, PT, RZ, -R5, RZ ;  /* 0x80000005ff0c7210 */ /* 0x002fca0007ffe0ff */
[----:B------:R-:W-:Y:S01]  /*03f0*/  IMAD R15, R12, R9, RZ ;  /* 0x000000090c0f7224 */ /* 0x000fe200078e02ff */
[----:B------:R-:W-:-:S03]  /*0400*/  SEL R12, RZ, 0x1, P0 ;  /* 0x00000001ff0c7807 */ /* 0x000fc60000000000 */
[----:B------:R-:W-:Y:S01]  /*0410*/  IMAD.HI.U32 R5, R5, R15, R4 ;  /* 0x0000000f05057227 */ /* 0x000fe200078e0004 */
[----:B------:R-:W-:-:S05]  /*0420*/  IADD3 R10, PT, PT, R11, -R10, -R12 ;  /* 0x8000000a0b0a7210 */ /* 0x000fca0007ffe80c */
[----:B------:R-:W-:-:S05]  /*0430*/  IMAD.HI.U32 R5, R5, R10, RZ ;  /* 0x0000000a05057227 */ /* 0x000fca00078e00ff */
[----:B------:R-:W-:-:S05]  /*0440*/  IADD3 R4, PT, PT, -R5, RZ, RZ ;  /* 0x000000ff05047210 */ /* 0x000fca0007ffe1ff */
[----:B------:R-:W-:-:S05]  /*0450*/  IMAD R10, R9, R4, R10 ;  /* 0x00000004090a7224 */ /* 0x000fca00078e020a */
[----:B------:R-:W-:-:S13]  /*0460*/  ISETP.GE.U32.AND P0, PT, R10, R9, PT ;  /* 0x000000090a00720c */ /* 0x000fda0003f06070 */
[----:B------:R-:W-:Y:S02]  /*0470*/  @P0 IMAD.IADD R10, R10, 0x1, -R9 ;  /* 0x000000010a0a0824 */ /* 0x000fe400078e0a09 */
[----:B------:R-:W-:-:S03]  /*0480*/  @P0 VIADD R5, R5, 0x1 ;  /* 0x0000000105050836 */ /* 0x000fc60000000000 */
[----:B------:R-:W-:Y:S02]  /*0490*/  ISETP.GE.U32.AND P1, PT, R10, R9, PT ;  /* 0x000000090a00720c */ /* 0x000fe40003f26070 */
[----:B------:R-:W0:Y:S11]  /*04a0*/  LDS R10, [UR4] ;  /* 0x00000004ff0a7984 */ /* 0x000e360008000800 */
[----:B------:R-:W-:-:S02]  /*04b0*/  @P1 IADD3 R5, PT, PT, R5, 0x1, RZ ;  /* 0x0000000105051810 */ /* 0x000fc40007ffe0ff */
[----:B------:R-:W-:-:S05]  /*04c0*/  @!P2 LOP3.LUT R5, RZ, R9, RZ, 0x33, !PT ;  /* 0x00000009ff05a212 */ /* 0x000fca00078e33ff */
[----:B------:R-:W-:-:S05]  /*04d0*/  IMAD.IADD R11, R12, 0x1, R5 ;  /* 0x000000010c0b7824 */ /* 0x000fca00078e0205 */
[C---:B------:R-:W-:Y:S02]  /*04e0*/  LOP3.LUT R4, R11.reuse, 0x3, RZ, 0xc0, !PT ;  /* 0x000000030b047812 */ /* 0x040fe400078ec0ff */
[----:B------:R-:W-:Y:S02]  /*04f0*/  ISETP.GE.U32.AND P1, PT, R11, 0x3, PT ;  /* 0x000000030b00780c */ /* 0x000fe40003f26070 */
[----:B------:R-:W-:-:S13]  /*0500*/  ISETP.NE.AND P0, PT, R4, 0x3, PT ;  /* 0x000000030400780c */ /* 0x000fda0003f05270 */
[----:B0-----:R-:W-:Y:S05]  /*0510*/  @!P0 BRA `(.L_x_93) ;  /* 0x00000000007c8947 */ /* 0x001fea0003800000 */
[----:B------:R-:W0:Y:S01]  /*0520*/  LDCU.64 UR8, c[0x0][0x388] ;  /* 0x00007100ff0877ac */ /* 0x000e220008000a00 */
[----:B------:R-:W1:Y:S01]  /*0530*/  LDC.64 R4, c[0x0][0x380] ;  /* 0x0000e000ff047b82 */ /* 0x000e620000000a00 */
[----:B------:R-:W-:Y:S01]  /*0540*/  SHF.L.U64.HI R13, R7, 0x2, R8 ;  /* 0x00000002070d7819 */ /* 0x000fe20000010208 */
[----:B------:R-:W-:Y:S01]  /*0550*/  VIADD R11, R11, 0x1 ;  /* 0x000000010b0b7836 */ /* 0x000fe20000000000 */
[----:B------:R-:W-:-:S04]  /*0560*/  SHF.L.U32 R12, R7, 0x2, RZ ;  /* 0x00000002070c7819 */ /* 0x000fc800000006ff */
[----:B------:R-:W-:Y:S01]  /*0570*/  LOP3.LUT R15, R11, 0x3, RZ, 0xc0, !PT ;  /* 0x000000030b0f7812 */ /* 0x000fe200078ec0ff */
[----:B------:R-:W-:-:S04]  /*0580*/  IMAD.WIDE.U32 R12, R6, 0x4, R12 ;  /* 0x00000004060c7825 */ /* 0x000fc800078e000c */
[C-C-:B------:R-:W-:Y:S01]  /*0590*/  IMAD R14, R15.reuse, R9, R6.reuse ;  /* 0x000000090f0e7224 */ /* 0x140fe200078e0206 */
[----:B------:R-:W-:Y:S01]  /*05a0*/  IADD3 R15, PT, PT, -R15, RZ, RZ ;  /* 0x000000ff0f0f7210 */ /* 0x000fe20007ffe1ff */
[----:B------:R-:W-:Y:S01]  /*05b0*/  IMAD.IADD R11, R7, 0x1, R6 ;  /* 0x00000001070b7824 */ /* 0x000fe200078e0206 */
[----:B0-----:R-:W-:-:S04]  /*05c0*/  IADD3 R12, P0, PT, R12, UR8, RZ ;  /* 0x000000080c0c7c10 */ /* 0x001fc8000ff1e0ff */
[----:B------:R-:W-:-:S09]  /*05d0*/  IADD3.X R13, PT, PT, R13, UR9, RZ, P0, !PT ;  /* 0x000000090d0d7c10 */ /* 0x000fd200087fe4ff */
.L_x_94:
[----:B0-----:R0:W2:Y:S01]  /*05e0*/  LDG.E R17, desc[UR6][R12.64] ;  /* 0x000000060c117981 */ /* 0x0010a2000c1e1900 */
[----:B------:R-:W-:Y:S02]  /*05f0*/  IMAD.MOV.U32 R16, RZ, RZ, 0x3bbb989d ;  /* 0x3bbb989dff107424 */ /* 0x000fe400078e00ff */
[----:B------:R-:W-:Y:S02]  /*0600*/  IMAD.MOV.U32 R19, RZ, RZ, 0x437c0000 ;  /* 0x437c0000ff137424 */ /* 0x000fe400078e00ff */
[----:B------:R-:W-:-:S05]  /*0610*/  VIADD R15, R15, 0x1 ;  /* 0x000000010f0f7836 */ /* 0x000fca0000000000 */
[----:B------:R-:W-:Y:S01]  /*0620*/  ISETP.NE.AND P0, PT, R15, RZ, PT ;  /* 0x000000ff0f00720c */ /* 0x000fe20003f05270 */
[----:B0-----:R-:W-:-:S04]  /*0630*/  IMAD.WIDE.U32 R12, R9, 0x4, R12 ;  /* 0x00000004090c7825 */ /* 0x001fc800078e000c */
[----:B--2---:R-:W-:-:S04]  /*0640*/  FADD R17, -R10, R17 ;  /* 0x000000110a117221 */ /* 0x004fc80000000100 */
[----:B------:R-:W-:-:S04]  /*0650*/  FFMA.SAT R16, R17, R16, 0.5 ;  /* 0x3f00000011107423 */ /* 0x000fc80000002010 */
[----:B------:R-:W-:-:S04]  /*0660*/  FFMA.RM R16, R16, R19, 12582913 ;  /* 0x4b40000110107423 */ /* 0x000fc80000004013 */
[C---:B------:R-:W-:Y:S01]  /*0670*/  FADD R18, R16.reuse, -12583039 ;  /* 0xcb40007f10127421 */ /* 0x040fe20000000000 */
[----:B------:R-:W-:-:S03]  /*0680*/  SHF.L.U32 R19, R16, 0x17, RZ ;  /* 0x0000001710137819 */ /* 0x000fc600000006ff */
[----:B------:R-:W-:-:S04]  /*0690*/  FFMA R18, R17, 1.4426950216293334961, -R18 ;  /* 0x3fb8aa3b11127823 */ /* 0x000fc80000000812 */
[----:B------:R-:W-:Y:S01]  /*06a0*/  FFMA R18, R17, 1.925963033500011079e-08, R18 ;  /* 0x32a5706011127823 */ /* 0x000fe20000000012 */
[----:B-1----:R-:W-:-:S04]  /*06b0*/  IMAD.WIDE R16, R11, 0x4, R4 ;  /* 0x000000040b107825 */ /* 0x002fc800078e0204 */
[----:B------:R-:W-:Y:S01]  /*06c0*/  IMAD.IADD R11, R9, 0x1, R11 ;  /* 0x00000001090b7824 */ /* 0x000fe200078e020b */
[----:B------:R-:W0:Y:S02]  /*06d0*/  MUFU.EX2 R18, R18 ;  /* 0x0000001200127308 */ /* 0x000e240000000800 */
[----:B0-----:R-:W-:-:S05]  /*06e0*/  FMUL R19, R19, R18 ;  /* 0x0000001213137220 */ /* 0x001fca0000400000 */
[----:B------:R0:W-:Y:S01]  /*06f0*/  STG.E desc[UR6][R16.64], R19 ;  /* 0x0000001310007986 */ /* 0x0001e2000c101906 */
[----:B------:R-:W-:Y:S05]  /*0700*/  @P0 BRA `(.L_x_94) ;  /* 0xfffffffc00b40947 */ /* 0x000fea000383ffff */
.L_x_93:
[----:B------:R-:W-:Y:S05]  /*0710*/  BSYNC.RECONVERGENT B1 ;  /* 0x0000000000017941 */ /* 0x000fea0003800200 */
.L_x_92:
[----:B------:R-:W-:Y:S05]  /*0720*/  @!P1 BRA `(.L_x_91) ;  /* 0x0000000400089947 */ /* 0x000fea0003800000 */
[----:B------:R-:W1:Y:S01]  /*0730*/  LDC.64 R4, c[0x0][0x380] ;  /* 0x0000e000ff047b82 */ /* 0x000e620000000a00 */
[----:B------:R-:W-:-:S07]  /*0740*/  SHF.L.U32 R11, R9, 0x2, RZ ;  /* 0x00000002090b7819 */ /* 0x000fce00000006ff */
.L_x_95:
[----:B--2---:R-:W-:-:S06]  /*0750*/  IMAD.WIDE.U32 R12, R14, 0x4, R2 ;  /* 0x000000040e0c7825 */ /* 0x004fcc00078e0002 */
[----:B------:R-:W2:Y:S01]  /*0760*/  LDG.E R13, desc[UR6][R12.64] ;  /* 0x000000060c0d7981 */ /* 0x000ea2000c1e1900 */
[----:B0-----:R-:W-:Y:S02]  /*0770*/  IMAD.MOV.U32 R16, RZ, RZ, 0x3bbb989d ;  /* 0x3bbb989dff107424 */ /* 0x001fe400078e00ff */
[----:B------:R-:W-:Y:S02]  /*0780*/  IMAD.MOV.U32 R17, RZ, RZ, 0x437c0000 ;  /* 0x437c0000ff117424 */ /* 0x000fe400078e00ff */
[----:B--2---:R-:W-:Y:S01]  /*0790*/  FADD R15, -R10, R13 ;  /* 0x0000000d0a0f7221 */ /* 0x004fe20000000100 */
[----:B------:R-:W-:-:S03]  /*07a0*/  IMAD.IADD R13, R9, 0x1, R14 ;  /* 0x00000001090d7824 */ /* 0x000fc600078e020e */
[----:B------:R-:W-:-:S04]  /*07b0*/  FFMA.SAT R18, R15, R16, 0.5 ;  /* 0x3f0000000f127423 */ /* 0x000fc80000002010 */
[----:B------:R-:W-:-:S04]  /*07c0*/  FFMA.RM R18, R18, R17, 12582913 ;  /* 0x4b40000112127423 */ /* 0x000fc80000004011 */
[C---:B------:R-:W-:Y:S01]  /*07d0*/  FADD R20, R18.reuse, -12583039 ;  /* 0xcb40007f12147421 */ /* 0x040fe20000000000 */
[----:B------:R-:W-:-:S03]  /*07e0*/  IMAD.SHL.U32 R18, R18, 0x800000, RZ ;  /* 0x0080000012127824 */ /* 0x000fc600078e00ff */
[----:B------:R-:W-:-:S04]  /*07f0*/  FFMA R20, R15, 1.4426950216293334961, -R20 ;  /* 0x3fb8aa3b0f147823 */ /* 0x000fc80000000814 */
[----:B------:R-:W-:Y:S01]  /*0800*/  FFMA R20, R15, 1.925963033500011079e-08, R20 ;  /* 0x32a570600f147823 */ /* 0x000fe20000000014 */
[----:B------:R-:W-:-:S03]  /*0810*/  IADD3 R15, PT, PT, R7, R14, RZ ;  /* 0x0000000e070f7210 */ /* 0x000fc60007ffe0ff */
[----:B------:R-:W0:Y:S02]  /*0820*/  MUFU.EX2 R19, R20 ;  /* 0x0000001400137308 */ /* 0x000e240000000800 */
[----:B-1----:R-:W-:-:S04]  /*0830*/  IMAD.WIDE R14, R15, 0x4, R4 ;  /* 0x000000040f0e7825 */ /* 0x002fc800078e0204 */
[----:B0-----:R-:W-:Y:S01]  /*0840*/  FMUL R21, R18, R19 ;  /* 0x0000001312157220 */ /* 0x001fe20000400000 */
[----:B------:R-:W-:-:S04]  /*0850*/  IMAD.WIDE.U32 R18, R13, 0x4, R2 ;  /* 0x000000040d127825 */ /* 0x000fc800078e0002 */
[----:B------:R0:W-:Y:S04]  /*0860*/  STG.E desc[UR6][R14.64], R21 ;  /* 0x000000150e007986 */ /* 0x0001e8000c101906 */
[----:B------:R-:W2:Y:S02]  /*0870*/  LDG.E R19, desc[UR6][R18.64] ;  /* 0x0000000612137981 */ /* 0x000ea4000c1e1900 */
[----:B--2---:R-:W-:-:S04]  /*0880*/  FADD R23, -R10, R19 ;  /* 0x000000130a177221 */ /* 0x004fc80000000100 */
[----:B------:R-:W-:-:S04]  /*0890*/  FFMA.SAT R12, R23, R16, 0.5 ;  /* 0x3f000000170c7423 */ /* 0x000fc80000002010 */
[----:B------:R-:W-:-:S04]  /*08a0*/  FFMA.RM R20, R12, R17, 12582913 ;  /* 0x4b4000010c147423 */ /* 0x000fc80000004011 */
[C---:B------:R-:W-:Y:S01]  /*08b0*/  FADD R12, R20.reuse, -12583039 ;  /* 0xcb40007f140c7421 */ /* 0x040fe20000000000 */
[----:B------:R-:W-:Y:S01]  /*08c0*/  SHF.L.U32 R22, R20, 0x17, RZ ;  /* 0x0000001714167819 */ /* 0x000fe200000006ff */
[----:B------:R-:W-:Y:S02]  /*08d0*/  IMAD.IADD R20, R13, 0x1, R9 ;  /* 0x000000010d147824 */ /* 0x000fe400078e0209 */
[----:B------:R-:W-:Y:S02]  /*08e0*/  FFMA R12, R23, 1.4426950216293334961, -R12 ;  /* 0x3fb8aa3b170c7823 */ /* 0x000fe4000000080c */
[----:B------:R-:W-:-:S04]  /*08f0*/  IMAD.WIDE.U32 R18, R20, 0x4, R2 ;  /* 0x0000000414127825 */ /* 0x000fc800078e0002 */
[----:B------:R-:W-:Y:S01]  /*0900*/  FFMA R23, R23, 1.925963033500011079e-08, R12 ;  /* 0x32a5706017177823 */ /* 0x000fe2000000000c */
[----:B------:R-:W-:-:S05]  /*0910*/  IADD3 R12, P0, PT, R11, R14, RZ ;  /* 0x0000000e0b0c7210 */ /* 0x000fca0007f1e0ff */
[----:B------:R-:W0:Y:S01]  /*0920*/  MUFU.EX2 R23, R23 ;  /* 0x0000001700177308 */ /* 0x000e220000000800 */
[----:B------:R-:W-:Y:S02]  /*0930*/  IMAD.X R13, RZ, RZ, R15, P0 ;  /* 0x000000ffff0d7224 */ /* 0x000fe400000e060f */
[----:B0-----:R-:W-:-:S05]  /*0940*/  FMUL R21, R22, R23 ;  /* 0x0000001716157220 */ /* 0x001fca0000400000 */
[----:B------:R0:W-:Y:S04]  /*0950*/  STG.E desc[UR6][R12.64], R21 ;  /* 0x000000150c007986 */ /* 0x0001e8000c101906 */
[----:B------:R-:W2:Y:S01]  /*0960*/  LDG.E R19, desc[UR6][R18.64] ;  /* 0x0000000612137981 */ /* 0x000ea2000c1e1900 */
[----:B------:R-:W-:Y:S02]  /*0970*/  IMAD.IADD R20, R20, 0x1, R9 ;  /* 0x0000000114147824 */ /* 0x000fe400078e0209 */
[----:B--2---:R-:W-:-:S04]  /*0980*/  FADD R15, -R10, R19 ;  /* 0x000000130a0f7221 */ /* 0x004fc80000000100 */
[----:B------:R-:W-:-:S04]  /*0990*/  FFMA.SAT R14, R15, R16, 0.5 ;  /* 0x3f0000000f0e7423 */ /* 0x000fc80000002010 */
[----:B------:R-:W-:-:S04]  /*09a0*/  FFMA.RM R22, R14, R17, 12582913 ;  /* 0x4b4000010e167423 */ /* 0x000fc80000004011 */
[C---:B------:R-:W-:Y:S01]  /*09b0*/  FADD R14, R22.reuse, -12583039 ;  /* 0xcb40007f160e7421 */ /* 0x040fe20000000000 */
[----:B------:R-:W-:-:S03]  /*09c0*/  SHF.L.U32 R22, R22, 0x17, RZ ;  /* 0x0000001716167819 */ /* 0x000fc600000006ff */
[----:B------:R-:W-:-:S04]  /*09d0*/  FFMA R14, R15, 1.4426950216293334961, -R14 ;  /* 0x3fb8aa3b0f0e7823 */ /* 0x000fc8000000080e */
[----:B------:R-:W-:Y:S01]  /*09e0*/  FFMA R23, R15, 1.925963033500011079e-08, R14 ;  /* 0x32a570600f177823 */ /* 0x000fe2000000000e */
[----:B------:R-:W-:-:S05]  /*09f0*/  IADD3 R14, P0, PT, R11, R12, RZ ;  /* 0x0000000c0b0e7210 */ /* 0x000fca0007f1e0ff */
[----:B------:R-:W1:Y:S01]  /*0a00*/  MUFU.EX2 R23, R23 ;  /* 0x0000001700177308 */ /* 0x000e620000000800 */
[----:B------:R-:W-:Y:S02]  /*0a10*/  IMAD.X R15, RZ, RZ, R13, P0 ;  /* 0x000000ffff0f7224 */ /* 0x000fe400000e060d */
[----:B0-----:R-:W-:-:S04]  /*0a20*/  IMAD.WIDE.U32 R12, R20, 0x4, R2 ;  /* 0x00000004140c7825 */ /* 0x001fc800078e0002 */
[----:B-1----:R-:W-:-:S05]  /*0a30*/  FMUL R19, R22, R23 ;  /* 0x0000001716137220 */ /* 0x002fca0000400000 */
[----:B------:R0:W-:Y:S04]  /*0a40*/  STG.E desc[UR6][R14.64], R19 ;  /* 0x000000130e007986 */ /* 0x0001e8000c101906 */
[----:B------:R-:W2:Y:S02]  /*0a50*/  LDG.E R13, desc[UR6][R12.64] ;  /* 0x000000060c0d7981 */ /* 0x000ea4000c1e1900 */
[----:B--2---:R-:W-:-:S04]  /*0a60*/  FADD R21, -R10, R13 ;  /* 0x0000000d0a157221 */ /* 0x004fc80000000100 */
[----:B------:R-:W-:-:S04]  /*0a70*/  FFMA.SAT R16, R21, R16, 0.5 ;  /* 0x3f00000015107423 */ /* 0x000fc80000002010 */
[----:B------:R-:W-:-:S04]  /*0a80*/  FFMA.RM R17, R16, R17, 12582913 ;  /* 0x4b40000110117423 */ /* 0x000fc80000004011 */
[C---:B------:R-:W-:Y:S01]  /*0a90*/  FADD R16, R17.reuse, -12583039 ;  /* 0xcb40007f11107421 */ /* 0x040fe20000000000 */
[----:B------:R-:W-:-:S03]  /*0aa0*/  SHF.L.U32 R18, R17, 0x17, RZ ;  /* 0x0000001711127819 */ /* 0x000fc600000006ff */
[----:B------:R-:W-:-:S04]  /*0ab0*/  FFMA R16, R21, 1.4426950216293334961, -R16 ;  /* 0x3fb8aa3b15107823 */ /* 0x000fc80000000810 */
[----:B------:R-:W-:Y:S01]  /*0ac0*/  FFMA R21, R21, 1.925963033500011079e-08, R16 ;  /* 0x32a5706015157823 */ /* 0x000fe20000000010 */
[----:B------:R-:W-:Y:S01]  /*0ad0*/  IADD3 R16, P0, PT, R11, R14, RZ ;  /* 0x0000000e0b107210 */ /* 0x000fe20007f1e0ff */
[----:B0-----:R-:W-:-:S04]  /*0ae0*/  IMAD.IADD R14, R20, 0x1, R9 ;  /* 0x00000001140e7824 */ /* 0x001fc800078e0209 */
[----:B------:R-:W0:Y:S01]  /*0af0*/  MUFU.EX2 R21, R21 ;  /* 0x0000001500157308 */ /* 0x000e220000000800 */
[----:B------:R-:W-:Y:S01]  /*0b00*/  IMAD.X R17, RZ, RZ, R15, P0 ;  /* 0x000000ffff117224 */ /* 0x000fe200000e060f */
[----:B------:R-:W-:Y:S01]  /*0b10*/  ISETP.GE.AND P0, PT, R14, UR10, PT ;  /* 0x0000000a0e007c0c */ /* 0x000fe2000bf06270 */
[----:B0-----:R-:W-:-:S05]  /*0b20*/  FMUL R13, R18, R21 ;  /* 0x00000015120d7220 */ /* 0x001fca0000400000 */
[----:B------:R2:W-:Y:S07]  /*0b30*/  STG.E desc[UR6][R16.64], R13 ;  /* 0x0000000d10007986 */ /* 0x0005ee000c101906 */
[----:B------:R-:W-:Y:S05]  /*0b40*/  @!P0 BRA `(.L_x_95) ;  /* 0xfffffffc00008947 */ /* 0x000fea000383ffff */
.L_x_91:
[----:B------:R-:W-:Y:S05]  /*0b50*/  BSYNC.RECONVERGENT B0 ;  /* 0x0000000000007941 */ /* 0x000fea0003800200 */
.L_x_90:
[----:B------:R-:W-:Y:S01]  /*0b60*/  BAR.SYNC.DEFER_BLOCKING 0x0 ;  /* 0x0000000000007b1d */ /* 0x000fe20000010000 */
[----:B------:R-:W-:Y:S01]  /*0b70*/  ISETP.GE.AND P0, PT, R6, UR10, PT ;  /* 0x0000000a06007c0c */ /* 0x000fe2000bf06270 */
[----:B------:R-:W-:-:S04]  /*0b80*/  HFMA2 R3, -RZ, RZ, 0, 0 ;  /* 0x00000000ff037431 */ /* 0x000fc800000001ff */
[----:B------:R-:W1:Y:S01]  /*0b90*/  LDCU.64 UR8, c[0x0][0x380] ;  /* 0x00007000ff0877ac */ /* 0x000e620008000a00 */
[----:B------:R-:W-:Y:S07]  /*0ba0*/  BSSY.RECONVERGENT B0, `(.L_x_96) ;  /* 0x0000054000007945 */ /* 0x000fee0003800200 */
[----:B------:R-:W-:Y:S05]  /*0bb0*/  @P0 BRA `(.L_x_97) ;  /* 0x0000000400480947 */ /* 0x000fea0003800000 */
[----:B0-----:R-:W0:Y:S01]  /*0bc0*/  I2F.U32.RP R11, R9 ;  /* 0x00000009000b7306 */ /* 0x001e220000209000 */
[----:B------:R-:W-:Y:S01]  /*0bd0*/  IADD3 R4, PT, PT, R6, R9, RZ ;  /* 0x0000000906047210 */ /* 0x000fe20007ffe0ff */
[----:B------:R-:W-:Y:S01]  /*0be0*/  BSSY.RECONVERGENT B1, `(.L_x_98) ;  /* 0x0000030000017945 */ /* 0x000fe20003800200 */
[----:B------:R-:W-:Y:S02]  /*0bf0*/  ISETP.NE.U32.AND P2, PT, R9, RZ, PT ;  /* 0x000000ff0900720c */ /* 0x000fe40003f45070 */
[C---:B------:R-:W-:Y:S02]  /*0c00*/  ISETP.GE.AND P0, PT, R4.reuse, UR10, PT ;  /* 0x0000000a04007c0c */ /* 0x040fe4000bf06270 */
[----:B------:R-:W-:Y:S01]  /*0c10*/  VIMNMX R5, PT, PT, R4, UR10, !PT ;  /* 0x0000000a04057c48 */ /* 0x000fe2000ffe0100 */
[----:B0-----:R-:W0:Y:S02]  /*0c20*/  MUFU.RCP R11, R11 ;  /* 0x0000000b000b7308 */ /* 0x001e240000001000 */
[----:B0-----:R-:W-:-:S06]  /*0c30*/  VIADD R2, R11, 0xffffffe ;  /* 0x0ffffffe0b027836 */ /* 0x001fcc0000000000 */
[----:B------:R0:W3:Y:S02]  /*0c40*/  F2I.FTZ.U32.TRUNC.NTZ R3, R2 ;  /* 0x0000000200037305 */ /* 0x0000e4000021f000 */
[----:B0-----:R-:W-:Y:S02]  /*0c50*/  IMAD.MOV.U32 R2, RZ, RZ, RZ ;  /* 0x000000ffff027224 */ /* 0x001fe400078e00ff */
[----:B---3--:R-:W-:-:S04]  /*0c60*/  IMAD.MOV R10, RZ, RZ, -R3 ;  /* 0x000000ffff0a7224 */ /* 0x008fc800078e0a03 */
[----:B--2---:R-:W-:Y:S01]  /*0c70*/  IMAD R13, R10, R9, RZ ;  /* 0x000000090a0d7224 */ /* 0x004fe200078e02ff */
[----:B------:R-:W-:-:S03]  /*0c80*/  SEL R10, RZ, 0x1, P0 ;  /* 0x00000001ff0a7807 */ /* 0x000fc60000000000 */
[----:B------:R-:W-:Y:S01]  /*0c90*/  IMAD.HI.U32 R13, R3, R13, R2 ;  /* 0x0000000d030d7227 */ /* 0x000fe200078e0002 */
[----:B------:R-:W-:-:S03]  /*0ca0*/  IADD3 R4, PT, PT, R5, -R4, -R10 ;  /* 0x8000000405047210 */ /* 0x000fc60007ffe80a */
[----:B------:R-:W-:Y:S02]  /*0cb0*/  IMAD.MOV.U32 R3, RZ, RZ, RZ ;  /* 0x000000ffff037224 */ /* 0x000fe400078e00ff */
[----:B------:R-:W-:-:S04]  /*0cc0*/  IMAD.HI.U32 R13, R13, R4, RZ ;  /* 0x000000040d0d7227 */ /* 0x000fc800078e00ff */
[----:B------:R-:W-:-:S04]  /*0cd0*/  IMAD.MOV R2, RZ, RZ, -R13 ;  /* 0x000000ffff027224 */ /* 0x000fc800078e0a0d */
[----:B------:R-:W-:-:S05]  /*0ce0*/  IMAD R2, R9, R2, R4 ;  /* 0x0000000209027224 */ /* 0x000fca00078e0204 */
[----:B------:R-:W-:-:S13]  /*0cf0*/  ISETP.GE.U32.AND P0, PT, R2, R9, PT ;  /* 0x000000090200720c */ /* 0x000fda0003f06070 */
[----:B------:R-:W-:Y:S01]  /*0d00*/  @P0 IADD3 R2, PT, PT, R2, -R9, RZ ;  /* 0x8000000902020210 */ /* 0x000fe20007ffe0ff */
[----:B------:R-:W-:-:S03]  /*0d10*/  @P0 VIADD R13, R13, 0x1 ;  /* 0x000000010d0d0836 */ /* 0x000fc60000000000 */
[----:B------:R-:W-:-:S13]  /*0d20*/  ISETP.GE.U32.AND P1, PT, R2, R9, PT ;  /* 0x000000090200720c */ /* 0x000fda0003f26070 */
[----:B------:R-:W-:Y:S01]  /*0d30*/  @P1 VIADD R13, R13, 0x1 ;  /* 0x000000010d0d1836 */ /* 0x000fe20000000000 */
[----:B------:R-:W-:-:S04]  /*0d40*/  @!P2 LOP3.LUT R13, RZ, R9, RZ, 0x33, !PT ;  /* 0x00000009ff0da212 */ /* 0x000fc800078e33ff */
[----:B------:R-:W-:-:S04]  /*0d50*/  IADD3 R10, PT, PT, R10, R13, RZ ;  /* 0x0000000d0a0a7210 */ /* 0x000fc80007ffe0ff */
[C---:B------:R-:W-:Y:S02]  /*0d60*/  LOP3.LUT R2, R10.reuse, 0x3, RZ, 0xc0, !PT ;  /* 0x000000030a027812 */ /* 0x040fe400078ec0ff */
[----:B------:R-:W-:Y:S02]  /*0d70*/  ISETP.GE.U32.AND P0, PT, R10, 0x3, PT ;  /* 0x000000030a00780c */ /* 0x000fe40003f06070 */
[----:B------:R-:W-:Y:S01]  /*0d80*/  ISETP.NE.AND P1, PT, R2, 0x3, PT ;  /* 0x000000030200780c */ /* 0x000fe20003f25270 */
[----:B------:R-:W-:-:S12]  /*0d90*/  IMAD.MOV.U32 R2, RZ, RZ, R6 ;  /* 0x000000ffff027224 */ /* 0x000fd800078e0006 */
[----:B------:R-:W-:Y:S05]  /*0da0*/  @!P1 BRA `(.L_x_99) ;  /* 0x00000000004c9947 */ /* 0x000fea0003800000 */
[----:B------:R-:W0:Y:S01]  /*0db0*/  LDCU.64 UR4, c[0x0][0x380] ;  /* 0x00007000ff0477ac */ /* 0x000e220008000a00 */
[----:B------:R-:W-:Y:S01]  /*0dc0*/  IADD3 R5, P1, PT, R7, R6, RZ ;  /* 0x0000000607057210 */ /* 0x000fe20007f3e0ff */
[----:B------:R-:W-:Y:S01]  /*0dd0*/  IMAD.MOV.U32 R3, RZ, RZ, RZ ;  /* 0x000000ffff037224 */ /* 0x000fe200078e00ff */
[----:B------:R-:W-:-:S03]  /*0de0*/  IADD3 R2, PT, PT, R10, 0x1, RZ ;  /* 0x000000010a027810 */ /* 0x000fc60007ffe0ff */
[----:B------:R-:W-:Y:S01]  /*0df0*/  IMAD.X R12, RZ, RZ, R8, P1 ;  /* 0x000000ffff0c7224 */ /* 0x000fe200008e0608 */
[----:B------:R-:W-:Y:S02]  /*0e00*/  LOP3.LUT R4, R2, 0x3, RZ, 0xc0, !PT ;  /* 0x0000000302047812 */ /* 0x000fe400078ec0ff */
[----:B------:R-:W-:Y:S02]  /*0e10*/  MOV R2, R6 ;  /* 0x0000000600027202 */ /* 0x000fe40000000f00 */
[----:B0-----:R-:W-:-:S04]  /*0e20*/  LEA R10, P1, R5, UR4, 0x2 ;  /* 0x00000004050a7c11 */ /* 0x001fc8000f8210ff */
[----:B------:R-:W-:Y:S01]  /*0e30*/  LEA.HI.X R5, R5, UR5, R12, 0x2, P1 ;  /* 0x0000000505057c11 */ /* 0x000fe200088f140c */
[----:B------:R-:W-:-:S08]  /*0e40*/  IMAD.MOV R12, RZ, RZ, -R4 ;  /* 0x000000ffff0c7224 */ /* 0x000fd000078e0a04 */
.L_x_100:
[----:B------:R-:W-:-:S05]  /*0e50*/  MOV R11, R5 ;  /* 0x00000005000b7202 */ /* 0x000fca0000000f00 */
[----:B------:R0:W2:Y:S01]  /*0e60*/  LDG.E R14, desc[UR6][R10.64] ;  /* 0x000000060a0e7981 */ /* 0x0000a2000c1e1900 */
[----:B------:R-:W-:Y:S02]  /*0e70*/  VIADD R12, R12, 0x1 ;  /* 0x000000010c0c7836 */ /* 0x000fe40000000000 */
[----:B------:R-:W-:-:S03]  /*0e80*/  IMAD.WIDE.U32 R4, R9, 0x4, R10 ;  /* 0x0000000409047825 */ /* 0x000fc600078e000a */
[----:B------:R-:W-:Y:S01]  /*0e90*/  ISETP.NE.AND P1, PT, R12, RZ, PT ;  /* 0x000000ff0c00720c */ /* 0x000fe20003f25270 */
[----:B------:R-:W-:Y:S01]  /*0ea0*/  IMAD.IADD R2, R9, 0x1, R2 ;  /* 0x0000000109027824 */ /* 0x000fe200078e0202 */
[----:B0-----:R-:W-:Y:S01]  /*0eb0*/  MOV R10, R4 ;  /* 0x00000004000a7202 */ /* 0x001fe20000000f00 */
[----:B--2---:R-:W-:-:S10]  /*0ec0*/  FADD R3, R14, R3 ;  /* 0x000000030e037221 */ /* 0x004fd40000000000 */
[----:B------:R-:W-:Y:S05]  /*0ed0*/  @P1 BRA `(.L_x_100) ;  /* 0xfffffffc00dc1947 */ /* 0x000fea000383ffff */
.L_x_99:
[----:B-1----:R-:W-:Y:S05]  /*0ee0*/  BSYNC.RECONVERGENT B1 ;  /* 0x0000000000017941 */ /* 0x002fea0003800200 */
.L_x_98:
[----:B------:R-:W-:Y:S05]  /*0ef0*/  @!P0 BRA `(.L_x_97) ;  /* 0x0000000000788947 */ /* 0x000fea0003800000 */
.L_x_101:
[-C--:B------:R-:W-:Y:S02]  /*0f00*/  IADD3 R4, PT, PT, R9, R2.reuse, RZ ;  /* 0x0000000209047210 */ /* 0x080fe40007ffe0ff */
[C---:B------:R-:W-:Y:S02]  /*0f10*/  IADD3 R12, P0, PT, R7.reuse, R2, RZ ;  /* 0x00000002070c7210 */ /* 0x040fe40007f1e0ff */
[C---:B------:R-:W-:Y:S01]  /*0f20*/  IADD3 R5, P1, PT, R7.reuse, R4, RZ ;  /* 0x0000000407057210 */ /* 0x040fe20007f3e0ff */
[----:B------:R-:W-:Y:S01]  /*0f30*/  IMAD.IADD R2, R4, 0x1, R9 ;  /* 0x0000000104027824 */ /* 0x000fe200078e0209 */
[----:B------:R-:W-:Y:S02]  /*0f40*/  IADD3.X R13, PT, PT, RZ, R8, RZ, P0, !PT ;  /* 0x00000008ff0d7210 */ /* 0x000fe400007fe4ff */
[----:B------:R-:W-:Y:S01]  /*0f50*/  LEA R14, P0, R12, UR8, 0x2 ;  /* 0x000000080c0e7c11 */ /* 0x000fe2000f8010ff */
[----:B------:R-:W-:Y:S01]  /*0f60*/  IMAD.X R10, RZ, RZ, R8, P1 ;  /* 0x000000ffff0a7224 */ /* 0x000fe200008e0608 */
[----:B------:R-:W-:-:S02]  /*0f70*/  IADD3 R11, P2, PT, R7, R2, RZ ;  /* 0x00000002070b7210 */ /* 0x000fc40007f5e0ff */
[C---:B------:R-:W-:Y:S02]  /*0f80*/  LEA R4, P1, R5.reuse, UR8, 0x2 ;  /* 0x0000000805047c11 */ /* 0x040fe4000f8210ff */
[----:B------:R-:W-:Y:S01]  /*0f90*/  LEA.HI.X R15, R12, UR9, R13, 0x2, P0 ;  /* 0x000000090c0f7c11 */ /* 0x000fe200080f140d */
[----:B------:R-:W-:Y:S01]  /*0fa0*/  IMAD.X R12, RZ, RZ, R8, P2 ;  /* 0x000000ffff0c7224 */ /* 0x000fe200010e0608 */
[----:B------:R-:W-:Y:S02]  /*0fb0*/  IADD3 R2, PT, PT, R2, R9, RZ ;  /* 0x0000000902027210 */ /* 0x000fe40007ffe0ff */
[----:B------:R-:W-:Y:S01]  /*0fc0*/  LEA.HI.X R5, R5, UR9, R10, 0x2, P1 ;  /* 0x0000000905057c11 */ /* 0x000fe200088f140a */
[----:B------:R-:W2:Y:S01]  /*0fd0*/  LDG.E R14, desc[UR6][R14.64] ;  /* 0x000000060e0e7981 */ /* 0x000ea2000c1e1900 */
[----:B------:R-:W-:Y:S02]  /*0fe0*/  LEA R10, P0, R11, UR8, 0x2 ;  /* 0x000000080b0a7c11 */ /* 0x000fe4000f8010ff */
[----:B------:R-:W-:Y:S01]  /*0ff0*/  IADD3 R13, P1, PT, R7, R2, RZ ;  /* 0x00000002070d7210 */ /* 0x000fe20007f3e0ff */
[----:B------:R-:W3:Y:S01]  /*1000*/  LDG.E R4, desc[UR6][R4.64] ;  /* 0x0000000604047981 */ /* 0x000ee2000c1e1900 */
[----:B------:R-:W-:-:S02]  /*1010*/  LEA.HI.X R11, R11, UR9, R12, 0x2, P0 ;  /* 0x000000090b0b7c11 */ /* 0x000fc400080f140c */
[----:B------:R-:W-:Y:S02]  /*1020*/  IADD3.X R16, PT, PT, RZ, R8, RZ, P1, !PT ;  /* 0x00000008ff107210 */ /* 0x000fe40000ffe4ff */
[C---:B------:R-:W-:Y:S01]  /*1030*/  LEA R12, P0, R13.reuse, UR8, 0x2 ;  /* 0x000000080d0c7c11 */ /* 0x040fe2000f8010ff */
[----:B------:R-:W4:Y:S03]  /*1040*/  LDG.E R10, desc[UR6][R10.64] ;  /* 0x000000060a0a7981 */ /* 0x000f26000c1e1900 */
[----:B------:R-:W-:-:S05]  /*1050*/  LEA.HI.X R13, R13, UR9, R16, 0x2, P0 ;  /* 0x000000090d0d7c11 */ /* 0x000fca00080f1410 */
[----:B------:R-:W5:Y:S01]  /*1060*/  LDG.E R12, desc[UR6][R12.64] ;  /* 0x000000060c0c7981 */ /* 0x000f62000c1e1900 */
[----:B------:R-:W-:-:S05]  /*1070*/  IMAD.IADD R2, R2, 0x1, R9 ;  /* 0x0000000102027824 */ /* 0x000fca00078e0209 */
[----:B------:R-:W-:Y:S01]  /*1080*/  ISETP.GE.AND P0, PT, R2, UR10, PT ;  /* 0x0000000a02007c0c */ /* 0x000fe2000bf06270 */
[----:B--2---:R-:W-:-:S04]  /*1090*/  FADD R3, R14, R3 ;  /* 0x000000030e037221 */ /* 0x004fc80000000000 */
[----:B---3--:R-:W-:-:S04]  /*10a0*/  FADD R3, R3, R4 ;  /* 0x0000000403037221 */ /* 0x008fc80000000000 */
[----:B----4-:R-:W-:-:S04]  /*10b0*/  FADD R3, R3, R10 ;  /* 0x0000000a03037221 */ /* 0x010fc80000000000 */
[----:B-----5:R-:W-:Y:S01]  /*10c0*/  FADD R3, R3, R12 ;  /* 0x0000000c03037221 */ /* 0x020fe20000000000 */
[----:B------:R-:W-:Y:S06]  /*10d0*/  @!P0 BRA `(.L_x_101) ;  /* 0xfffffffc00888947 */ /* 0x000fec000383ffff */
.L_x_97:
[----:B-1----:R-:W-:Y:S05]  /*10e0*/  BSYNC.RECONVERGENT B0 ;  /* 0x0000000000007941 */ /* 0x002fea0003800200 */
.L_x_96:
[----:B------:R-:W1:Y:S01]  /*10f0*/  S2UR UR5, SR_CgaCtaId ;  /* 0x00000000000579c3 */ /* 0x000e620000008800 */
[----:B------:R3:W-:Y:S01]  /*1100*/  STS [R0], R3 ;  /* 0x0000000300007388 */ /* 0x0007e20000000800 */
[----:B------:R-:W-:Y:S01]  /*1110*/  ISETP.GE.U32.AND P0, PT, R9, 0x2, PT ;  /* 0x000000020900780c */ /* 0x000fe20003f06070 */
[----:B------:R-:W-:Y:S02]  /*1120*/  UMOV UR4, 0x400 ;  /* 0x0000040000047882 */ /* 0x000fe40000000000 */
[----:B-1----:R-:W-:-:S10]  /*1130*/  ULEA UR4, UR5, UR4, 0x18 ;  /* 0x0000000405047291 */ /* 0x002fd4000f8ec0ff */
[----:B---3--:R-:W-:Y:S05]  /*1140*/  @!P0 BRA `(.L_x_102) ;  /* 0x0000000000308947 */ /* 0x008fea0003800000 */
[----:B------:R-:W-:-:S07]  /*1150*/  MOV R2, R9 ;  /* 0x0000000900027202 */ /* 0x000fce0000000f00 */
.L_x_103:
[----:B------:R-:W-:Y:S01]  /*1160*/  BAR.SYNC.DEFER_BLOCKING 0x0 ;  /* 0x0000000000007b1d */ /* 0x000fe20000010000 */
[----:B0-----:R-:W-:-:S04]  /*1170*/  SHF.R.U32.HI R11, RZ, 0x1, R2 ;  /* 0x00000001ff0b7819 */ /* 0x001fc80000011602 */
[----:B------:R-:W-:-:S13]  /*1180*/  ISETP.GE.U32.AND P0, PT, R6, R11, PT ;  /* 0x0000000b0600720c */ /* 0x000fda0003f06070 */
[----:B------:R-:W-:Y:S01]  /*1190*/  @!P0 IMAD R3, R11, 0x4, R0 ;  /* 0x000000040b038824 */ /* 0x000fe200078e0200 */
[----:B------:R-:W-:Y:S05]  /*11a0*/  @!P0 LDS R4, [R0] ;  /* 0x0000000000048984 */ /* 0x000fea0000000800 */
[----:B------:R-:W0:Y:S02]  /*11b0*/  @!P0 LDS R3, [R3] ;  /* 0x0000000003038984 */ /* 0x000e240000000800 */
[----:B0-----:R-:W-:-:S05]  /*11c0*/  @!P0 FADD R5, R3, R4 ;  /* 0x0000000403058221 */ /* 0x001fca0000000000 */
[----:B------:R1:W-:Y:S01]  /*11d0*/  @!P0 STS [R0], R5 ;  /* 0x0000000500008388 */ /* 0x0003e20000000800 */
[----:B------:R-:W-:Y:S02]  /*11e0*/  ISETP.GT.U32.AND P0, PT, R2, 0x3, PT ;  /* 0x000000030200780c */ /* 0x000fe40003f04070 */
[----:B------:R-:W-:-:S11]  /*11f0*/  MOV R2, R11 ;  /* 0x0000000b00027202 */ /* 0x000fd60000000f00 */
[----:B-1----:R-:W-:Y:S05]  /*1200*/  @P0 BRA `(.L_x_103) ;  /* 0xfffffffc00d40947 */ /* 0x002fea000383ffff */
.L_x_102:
[----:B------:R-:W-:Y:S06]  /*1210*/  BAR.SYNC.DEFER_BLOCKING 0x0 ;  /* 0x0000000000007b1d */ /* 0x000fec0000010000 */
[----:B0-----:R-:W0:Y:S01]  /*1220*/  LDS R0, [UR4] ;  /* 0x00000004ff007984 */ /* 0x001e220008000800 */
[----:B------:R-:W1:Y:S02]  /*1230*/  LDCU UR4, c[0x0][0x394] ;  /* 0x00007280ff0477ac */ /* 0x000e640008000800 */
[----:B-1----:R-:W-:Y:S01]  /*1240*/  ISETP.GE.AND P3, PT, R6, UR4, PT ;  /* 0x0000000406007c0c */ /* 0x002fe2000bf66270 */
[----:B0-----:R-:W-:-:S05]  /*1250*/  VIADD R2, R0, 0x1800000 ;  /* 0x0180000000027836 */ /* 0x001fca0000000000 */
[----:B------:R-:W-:-:S04]  /*1260*/  LOP3.LUT R2, R2, 0x7f800000, RZ, 0xc0, !PT ;  /* 0x7f80000002027812 */ /* 0x000fc800078ec0ff */
[----:B------:R-:W-:-:S13]  /*1270*/  ISETP.GT.U32.AND P0, PT, R2, 0x1ffffff, PT ;  /* 0x01ffffff0200780c */ /* 0x000fda0003f04070 */
[----:B------:R-:W-:Y:S05]  /*1280*/  @P0 BRA `(.L_x_104) ;  /* 0x00000000000c0947 */ /* 0x000fea0003800000 */
[----:B------:R-:W-:-:S07]  /*1290*/  MOV R2, 0x12b0 ;  /* 0x000012b000027802 */ /* 0x000fce0000000f00 */
[----:B--2---:R-:W-:Y:S05]  /*12a0*/  CALL.REL.NOINC `($__internal_3_$__cuda_sm20_rcp_rn_f32_slowpath) ;  /* 0x0000000400387944 */ /* 0x004fea0003c00000 */
[----:B------:R-:W-:Y:S05]  /*12b0*/  BRA `(.L_x_105) ;  /* 0x0000000000107947 */ /* 0x000fea0003800000 */
.L_x_104:
[----:B------:R-:W0:Y:S02]  /*12c0*/  MUFU.RCP R3, R0 ;  /* 0x0000000000037308 */ /* 0x000e240000001000 */
[----:B0-----:R-:W-:-:S04]  /*12d0*/  FFMA R2, R0, R3, -1 ;  /* 0xbf80000000027423 */ /* 0x001fc80000000003 */
[----:B------:R-:W-:-:S04]  /*12e0*/  FADD.FTZ R2, -R2, -RZ ;  /* 0x800000ff02027221 */ /* 0x000fc80000010100 */
[----:B------:R-:W-:-:S07]  /*12f0*/  FFMA R0, R3, R2, R3 ;  /* 0x0000000203007223 */ /* 0x000fce0000000003 */
.L_x_105:
[----:B------:R-:W-:Y:S05]  /*1300*/  @P3 EXIT ;  /* 0x000000000000394d */ /* 0x000fea0003800000 */
[----:B------:R-:W0:Y:S01]  /*1310*/  I2F.U32.RP R10, R9 ;  /* 0x00000009000a7306 */ /* 0x000e220000209000 */
[----:B------:R-:W1:Y:S01]  /*1320*/  LDCU UR4, c[0x0][0x394] ;  /* 0x00007280ff0477ac */ /* 0x000e620008000800 */
[----:B------:R-:W-:Y:S01]  /*1330*/  IADD3 R4, PT, PT, R6, R9, RZ ;  /* 0x0000000906047210 */ /* 0x000fe20007ffe0ff */
[----:B------:R-:W-:Y:S01]  /*1340*/  BSSY.RECONVERGENT B0, `(.L_x_106) ;  /* 0x0000029000007945 */ /* 0x000fe20003800200 */
[----:B------:R-:W-:-:S04]  /*1350*/  ISETP.NE.U32.AND P2, PT, R9, RZ, PT ;  /* 0x000000ff0900720c */ /* 0x000fc80003f45070 */
[----:B0-----:R-:W0:Y:S01]  /*1360*/  MUFU.RCP R10, R10 ;  /* 0x0000000a000a7308 */ /* 0x001e220000001000 */
[C---:B-1----:R-:W-:Y:S02]  /*1370*/  ISETP.GE.AND P0, PT, R4.reuse, UR4, PT ;  /* 0x0000000404007c0c */ /* 0x042fe4000bf06270 */
[----:B------:R-:W-:Y:S02]  /*1380*/  VIMNMX R5, PT, PT, R4, UR4, !PT ;  /* 0x0000000404057c48 */ /* 0x000fe4000ffe0100 */
[----:B0-----:R-:W-:-:S04]  /*1390*/  IADD3 R2, PT, PT, R10, 0xffffffe, RZ ;  /* 0x0ffffffe0a027810 */ /* 0x001fc80007ffe0ff */
[----:B------:R0:W1:Y:S02]  /*13a0*/  F2I.FTZ.U32.TRUNC.NTZ R3, R2 ;  /* 0x0000000200037305 */ /* 0x000064000021f000 */
[----:B0-----:R-:W-:Y:S02]  /*13b0*/  IMAD.MOV.U32 R2, RZ, RZ, RZ ;  /* 0x000000ffff027224 */ /* 0x001fe400078e00ff */
[----:B-1----:R-:W-:-:S04]  /*13c0*/  IMAD.MOV R8, RZ, RZ, -R3 ;  /* 0x000000ffff087224 */ /* 0x002fc800078e0a03 */
        /* <DEDUP_REMOVED lines=8> */
[----:B------:R-:W-:Y:S01]  /*1450*/  @P0 IMAD.IADD R2, R2, 0x1, -R9 ;  /* 0x0000000102020824 */ /* 0x000fe200078e0a09 */
[----:B------:R-:W-:-:S04]  /*1460*/  @P0 IADD3 R11, PT, PT, R11, 0x1, RZ ;  /* 0x000000010b0b0810 */ /* 0x000fc80007ffe0ff */
[----:B------:R-:W-:-:S13]  /*1470*/  ISETP.GE.U32.AND P1, PT, R2, R9, PT ;  /* 0x000000090200720c */ /* 0x000fda0003f26070 */
[----:B------:R-:W-:Y:S01]  /*1480*/  @P1 VIADD R11, R11, 0x1 ;  /* 0x000000010b0b1836 */ /* 0x000fe20000000000 */
[----:B------:R-:W-:-:S04]  /*1490*/  @!P2 LOP3.LUT R11, RZ, R9, RZ, 0x33, !PT ;  /* 0x00000009ff0ba212 */ /* 0x000fc800078e33ff */
[----:B------:R-:W-:-:S04]  /*14a0*/  IADD3 R2, PT, PT, R8, R11, RZ ;  /* 0x0000000b08027210 */ /* 0x000fc80007ffe0ff */
[C---:B------:R-:W-:Y:S02]  /*14b0*/  LOP3.LUT R3, R2.reuse, 0x3, RZ, 0xc0, !PT ;  /* 0x0000000302037812 */ /* 0x040fe400078ec0ff */
[----:B------:R-:W-:Y:S02]  /*14c0*/  ISETP.GE.U32.AND P1, PT, R2, 0x3, PT ;  /* 0x000000030200780c */ /* 0x000fe40003f26070 */
[----:B------:R-:W-:-:S13]  /*14d0*/  ISETP.NE.AND P0, PT, R3, 0x3, PT ;  /* 0x000000030300780c */ /* 0x000fda0003f05270 */
[----:B------:R-:W-:Y:S05]  /*14e0*/  @!P0 BRA `(.L_x_107) ;  /* 0x0000000000388947 */ /* 0x000fea0003800000 */
[----:B------:R-:W0:Y:S01]  /*14f0*/  LDC.64 R4, c[0x0][0x380] ;  /* 0x0000e000ff047b82 */ /* 0x000e220000000a00 */
[----:B------:R-:W-:Y:S01]  /*1500*/  VIADD R2, R2, 0x1 ;  /* 0x0000000102027836 */ /* 0x000fe20000000000 */
[----:B------:R-:W-:-:S04]  /*1510*/  IADD3 R8, PT, PT, R7, R6, RZ ;  /* 0x0000000607087210 */ /* 0x000fc80007ffe0ff */
[----:B------:R-:W-:-:S05]  /*1520*/  LOP3.LUT R2, R2, 0x3, RZ, 0xc0, !PT ;  /* 0x0000000302027812 */ /* 0x000fca00078ec0ff */
[----:B------:R-:W-:Y:S02]  /*1530*/  IMAD R6, R2, R9, R6 ;  /* 0x0000000902067224 */ /* 0x000fe400078e0206 */
[----:B------:R-:W-:-:S07]  /*1540*/  IMAD.MOV R10, RZ, RZ, -R2 ;  /* 0x000000ffff0a7224 */ /* 0x000fce00078e0a02 */
.L_x_108:
[----:B01----:R-:W-:-:S05]  /*1550*/  IMAD.WIDE R2, R8, 0x4, R4 ;  /* 0x0000000408027825 */ /* 0x003fca00078e0204 */
[----:B------:R-:W3:Y:S01]  /*1560*/  LDG.E R11, desc[UR6][R2.64] ;  /* 0x00000006020b7981 */ /* 0x000ee2000c1e1900 */
[----:B------:R-:W-:Y:S01]  /*1570*/  IADD3 R10, PT, PT, R10, 0x1, RZ ;  /* 0x000000010a0a7810 */ /* 0x000fe20007ffe0ff */
[----:B------:R-:W-:-:S03]  /*1580*/  IMAD.IADD R8, R9, 0x1, R8 ;  /* 0x0000000109087824 */ /* 0x000fc600078e0208 */
[----:B------:R-:W-:Y:S01]  /*1590*/  ISETP.NE.AND P0, PT, R10, RZ, PT ;  /* 0x000000ff0a00720c */ /* 0x000fe20003f05270 */
[----:B---3--:R-:W-:-:S05]  /*15a0*/  FMUL R11, R11, R0 ;  /* 0x000000000b0b7220 */ /* 0x008fca0000400000 */
[----:B------:R1:W-:Y:S07]  /*15b0*/  STG.E desc[UR6][R2.64], R11 ;  /* 0x0000000b02007986 */ /* 0x0003ee000c101906 */
[----:B------:R-:W-:Y:S05]  /*15c0*/  @P0 BRA `(.L_x_108) ;  /* 0xfffffffc00e00947 */ /* 0x000fea000383ffff */
.L_x_107:
[----:B------:R-:W-:Y:S05]  /*15d0*/  BSYNC.RECONVERGENT B0 ;  /* 0x0000000000007941 */ /* 0x000fea0003800200 */
.L_x_106:
[----:B------:R-:W-:Y:S05]  /*15e0*/  @!P1 EXIT ;  /* 0x000000000000994d */ /* 0x000fea0003800000 */
[----:B-1----:R-:W0:Y:S01]  /*15f0*/  LDC.64 R2, c[0x0][0x380] ;  /* 0x0000e000ff027b82 */ /* 0x002e220000000a00 */
[----:B------:R-:W-:-:S07]  /*1600*/  SHF.L.U32 R21, R9, 0x2, RZ ;  /* 0x0000000209157819 */ /* 0x000fce00000006ff */
.L_x_109:
[----:B-1----:R-:W-:-:S04]  /*1610*/  IMAD.IADD R5, R7, 0x1, R6 ;  /* 0x0000000107057824 */ /* 0x002fc800078e0206 */
[----:B0-----:R-:W-:-:S05]  /*1620*/  IMAD.WIDE R4, R5, 0x4, R2 ;  /* 0x0000000405047825 */ /* 0x001fca00078e0202 */
[----:B------:R-:W3:Y:S01]  /*1630*/  LDG.E R9, desc[UR6][R4.64] ;  /* 0x0000000604097981 */ /* 0x000ee2000c1e1900 */
[----:B------:R-:W-:-:S04]  /*1640*/  IADD3 R10, P0, PT, R21, R4, RZ ;  /* 0x00000004150a7210 */ /* 0x000fc80007f1e0ff */
[----:B------:R-:W-:Y:S01]  /*1650*/  IADD3.X R11, PT, PT, RZ, R5, RZ, P0, !PT ;  /* 0x00000005ff0b7210 */ /* 0x000fe200007fe4ff */
[----:B---3--:R-:W-:-:S05]  /*1660*/  FMUL R15, R9, R0 ;  /* 0x00000000090f7220 */ /* 0x008fca0000400000 */
[----:B------:R0:W-:Y:S04]  /*1670*/  STG.E desc[UR6][R4.64], R15 ;  /* 0x0000000f04007986 */ /* 0x0001e8000c101906 */
[----:B------:R-:W3:Y:S01]  /*1680*/  LDG.E R9, desc[UR6][R10.64] ;  /* 0x000000060a097981 */ /* 0x000ee2000c1e1900 */
[----:B------:R-:W-:-:S05]  /*1690*/  IADD3 R12, P0, PT, R21, R10, RZ ;  /* 0x0000000a150c7210 */ /* 0x000fca0007f1e0ff */
[----:B--2---:R-:W-:Y:S02]  /*16a0*/  IMAD.X R13, RZ, RZ, R11, P0 ;  /* 0x000000ffff0d7224 */ /* 0x004fe400000e060b */
[----:B---3--:R-:W-:-:S05]  /*16b0*/  FMUL R17, R9, R0 ;  /* 0x0000000009117220 */ /* 0x008fca0000400000 */
[----:B------:R1:W-:Y:S04]  /*16c0*/  STG.E desc[UR6][R10.64], R17 ;  /* 0x000000110a007986 */ /* 0x0003e8000c101906 */
[----:B------:R-:W2:Y:S01]  /*16d0*/  LDG.E R19, desc[UR6][R12.64] ;  /* 0x000000060c137981 */ /* 0x000ea2000c1e1900 */
[----:B------:R-:W-:-:S04]  /*16e0*/  IADD3 R8, P0, PT, R21, R12, RZ ;  /* 0x0000000c15087210 */ /* 0x000fc80007f1e0ff */
[----:B------:R-:W-:Y:S01]  /*16f0*/  IADD3.X R9, PT, PT, RZ, R13, RZ, P0, !PT ;  /* 0x0000000dff097210 */ /* 0x000fe200007fe4ff */
[----:B--2---:R-:W-:-:S05]  /*1700*/  FMUL R19, R19, R0 ;  /* 0x0000000013137220 */ /* 0x004fca0000400000 */
[----:B------:R1:W-:Y:S04]  /*1710*/  STG.E desc[UR6][R12.64], R19 ;  /* 0x000000130c007986 */ /* 0x0003e8000c101906 */
[----:B0-----:R-:W2:Y:S01]  /*1720*/  LDG.E R5, desc[UR6][R8.64] ;  /* 0x0000000608057981 */ /* 0x001ea2000c1e1900 */
[----:B------:R-:W-:-:S05]  /*1730*/  IMAD.IADD R6, R21, 0x1, R6 ;  /* 0x0000000115067824 */ /* 0x000fca00078e0206 */
[----:B------:R-:W-:Y:S01]  /*1740*/  ISETP.GE.AND P0, PT, R6, UR4, PT ;  /* 0x0000000406007c0c */ /* 0x000fe2000bf06270 */
[----:B--2---:R-:W-:-:S05]  /*1750*/  FMUL R5, R5, R0 ;  /* 0x0000000005057220 */ /* 0x004fca0000400000 */
[----:B------:R1:W-:Y:S07]  /*1760*/  STG.E desc[UR6][R8.64], R5 ;  /* 0x0000000508007986 */ /* 0x0003ee000c101906 */
[----:B------:R-:W-:Y:S05]  /*1770*/  @!P0 BRA `(.L_x_109) ;  /* 0xfffffffc00a48947 */ /* 0x000fea000383ffff */
[----:B------:R-:W-:Y:S05]  /*1780*/  EXIT ;  /* 0x000000000000794d */ /* 0x000fea0003800000 */
        .weak           $__internal_3_$__cuda_sm20_rcp_rn_f32_slowpath
        .type           $__internal_3_$__cuda_sm20_rcp_rn_f32_slowpath,@function
        .size           $__internal_3_$__cuda_sm20_rcp_rn_f32_slowpath,(.L_x_203 - $__internal_3_$__cuda_sm20_rcp_rn_f32_slowpath)
$__internal_3_$__cuda_sm20_rcp_rn_f32_slowpath:
[----:B------:R-:W-:-:S04]  /*1790*/  SHF.L.U32 R3, R0, 0x1, RZ ;  /* 0x0000000100037819 */ /* 0x000fc800000006ff */
[----:B------:R-:W-:-:S04]  /*17a0*/  SHF.R.U32.HI R3, RZ, 0x18, R3 ;  /* 0x00000018ff037819 */ /* 0x000fc80000011603 */
[----:B------:R-:W-:-:S13]  /*17b0*/  ISETP.NE.U32.AND P0, PT, R3, RZ, PT ;  /* 0x000000ff0300720c */ /* 0x000fda0003f05070 */
[----:B------:R-:W-:Y:S05]  /*17c0*/  @P0 BRA `(.L_x_110) ;  /* 0x00000000002c0947 */ /* 0x000fea0003800000 */
[----:B------:R-:W-:-:S05]  /*17d0*/  IMAD.SHL.U32 R3, R0, 0x2, RZ ;  /* 0x0000000200037824 */ /* 0x000fca00078e00ff */
[----:B------:R-:W-:-:S13]  /*17e0*/  ISETP.NE.AND P0, PT, R3, RZ, PT ;  /* 0x000000ff0300720c */ /* 0x000fda0003f05270 */
[----:B------:R0:W1:Y:S01]  /*17f0*/  @!P0 MUFU.RCP R3, R0 ;  /* 0x0000000000038308 */ /* 0x0000620000001000 */
[----:B------:R-:W-:Y:S05]  /*1800*/  @!P0 BRA `(.L_x_111) ;  /* 0x0000000000a48947 */ /* 0x000fea0003800000 */
[----:B------:R-:W-:-:S04]  /*1810*/  FFMA R4, R0, 1.84467440737095516160e+19, RZ ;  /* 0x5f80000000047823 */ /* 0x000fc800000000ff */
[----:B-1----:R-:W0:Y:S02]  /*1820*/  MUFU.RCP R3, R4 ;  /* 0x0000000400037308 */ /* 0x002e240000001000 */
[----:B0-----:R-:W-:-:S04]  /*1830*/  FFMA R0, R4, R3, -1 ;  /* 0xbf80000004007423 */ /* 0x001fc80000000003 */
[----:B------:R-:W-:-:S04]  /*1840*/  FADD.FTZ R0, -R0, -RZ ;  /* 0x800000ff00007221 */ /* 0x000fc80000010100 */
[----:B------:R-:W-:-:S04]  /*1850*/  FFMA R0, R3, R0, R3 ;  /* 0x0000000003007223 */ /* 0x000fc80000000003 */
[----:B------:R-:W-:Y:S01]  /*1860*/  FFMA R3, R0, 1.84467440737095516160e+19, RZ ;  /* 0x5f80000000037823 */ /* 0x000fe200000000ff */
[----:B------:R-:W-:Y:S06]  /*1870*/  BRA `(.L_x_111) ;  /* 0x0000000000887947 */ /* 0x000fec0003800000 */
.L_x_110:
[----:B------:R-:W-:-:S04]  /*1880*/  IADD3 R4, PT, PT, R3, -0xfd, RZ ;  /* 0xffffff0303047810 */ /* 0x000fc80007ffe0ff */
[----:B------:R-:W-:-:S13]  /*1890*/  ISETP.GT.U32.AND P0, PT, R4, 0x1, PT ;  /* 0x000000010400780c */ /* 0x000fda0003f04070 */
[----:B------:R-:W-:Y:S05]  /*18a0*/  @P0 BRA `(.L_x_112) ;  /* 0x0000000000780947 */ /* 0x000fea0003800000 */
[----:B------:R-:W-:Y:S01]  /*18b0*/  LOP3.LUT R5, R0, 0x7fffff, RZ, 0xc0, !PT ;  /* 0x007fffff00057812 */ /* 0x000fe200078ec0ff */
[----:B------:R-:W-:-:S03]  /*18c0*/  IMAD.MOV.U32 R13, RZ, RZ, 0x3 ;  /* 0x00000003ff0d7424 */ /* 0x000fc600078e00ff */
[----:B------:R-:W-:Y:S02]  /*18d0*/  LOP3.LUT R5, R5, 0x3f800000, RZ, 0xfc, !PT ;  /* 0x3f80000005057812 */ /* 0x000fe400078efcff */
[----:B------:R-:W-:Y:S02]  /*18e0*/  SHF.L.U32 R12, R13, R4, RZ ;  /* 0x000000040d0c7219 */ /* 0x000fe400000006ff */
[----:B------:R-:W0:Y:S02]  /*18f0*/  MUFU.RCP R8, R5 ;  /* 0x0000000500087308 */ /* 0x000e240000001000 */
        /* <DEDUP_REMOVED lines=9> */
[----:B------:R-:W-:-:S02]  /*1990*/  IADD3 R8, PT, PT, -R8, RZ, RZ ;  /* 0x000000ff08087210 */ /* 0x000fc40007ffe1ff */
[-C--:B------:R-:W-:Y:S02]  /*19a0*/  SHF.R.U32.HI R5, RZ, R4.reuse, R5 ;  /* 0x00000004ff057219 */ /* 0x080fe40000011605 */
        /* <DEDUP_REMOVED lines=10> */
[----:B------:R-:W-:-:S05]  /*1a50*/  @!P0 VIADD R3, R3, 0x1 ;  /* 0x0000000103038836 */ /* 0x000fca0000000000 */
[----:B------:R-:W-:-:S04]  /*1a60*/  @!P1 SHF.L.U32 R3, R3, 0x1, RZ ;  /* 0x0000000103039819 */ /* 0x000fc800000006ff */
[----:B------:R-:W-:Y:S01]  /*1a70*/  LOP3.LUT R3, R3, 0x80000000, R0, 0xf8, !PT ;  /* 0x8000000003037812 */ /* 0x000fe200078ef800 */
[----:B------:R-:W-:Y:S06]  /*1a80*/  BRA `(.L_x_111) ;  /* 0x0000000000047947 */ /* 0x000fec0003800000 */
.L_x_112:
[----:B------:R2:W3:Y:S02]  /*1a90*/  MUFU.RCP R3, R0 ;  /* 0x0000000000037308 */ /* 0x0004e40000001000 */
.L_x_111:
[----:B0123--:R-:W-:Y:S02]  /*1aa0*/  IMAD.MOV.U32 R0, RZ, RZ, R3 ;  /* 0x000000ffff007224 */ /* 0x00ffe400078e0003 */
[----:B------:R-:W-:-:S04]  /*1ab0*/  HFMA2 R3, -RZ, RZ, 0, 0 ;  /* 0x00000000ff037431 */ /* 0x000fc800000001ff */
[----:B------:R-:W-:Y:S05]  /*1ac0*/  RET.REL.NODEC R2 `(_Z23softmax_forward_kernel2PfPKfii) ;  /* 0xffffffe4024c7950 */ /* 0x000fea0003c3ffff */
.L_x_113:
        /* <DEDUP_REMOVED lines=11> */
.L_x_203:


//--------------------- .text._Z23softmax_forward_kernel1PfPKfii --------------------------
	.section	.text._Z23softmax_forward_kernel1PfPKfii,"ax",@progbits
	.align	128
        .global         _Z23softmax_forward_kernel1PfPKfii
        .type           _Z23softmax_forward_kernel1PfPKfii,@function
        .size           _Z23softmax_forward_kernel1PfPKfii,(.L_x_204 - _Z23softmax_forward_kernel1PfPKfii)
        .other          _Z23softmax_forward_kernel1PfPKfii,@"STO_CUDA_ENTRY STV_DEFAULT"
_Z23softmax_forward_kernel1PfPKfii:
.text._Z23softmax_forward_kernel1PfPKfii:
[----:B------:R-:W-:Y:S01]  /*0000*/  LDC R1, c[0x0][0x37c] ;  /* 0x0000df00ff017b82 */ /* 0x000fe20000000800 */
[----:B------:R-:W0:Y:S01]  /*0010*/  S2R R7, SR_CTAID.X ;  /* 0x0000000000077919 */ /* 0x000e220000002500 */
[----:B------:R-:W0:Y:S01]  /*0020*/  LDCU UR4, c[0x0][0x360] ;  /* 0x00006c00ff0477ac */ /* 0x000e220008000800 */
[----:B------:R-:W0:Y:S01]  /*0030*/  S2R R0, SR_TID.X ;  /* 0x0000000000007919 */ /* 0x000e220000002100 */
[----:B------:R-:W1:Y:S01]  /*0040*/  LDCU UR5, c[0x0][0x390] ;  /* 0x00007200ff0577ac */ /* 0x000e620008000800 */
[----:B0-----:R-:W-:-:S05]  /*0050*/  IMAD R7, R7, UR4, R0 ;  /* 0x0000000407077c24 */ /* 0x001fca000f8e0200 */
[----:B-1----:R-:W-:-:S13]  /*0060*/  ISETP.GE.AND P0, PT, R7, UR5, PT ;  /* 0x0000000507007c0c */ /* 0x002fda000bf06270 */
[----:B------:R-:W-:Y:S05]  /*0070*/  @P0 EXIT ;  /* 0x000000000000094d */ /* 0x000fea0003800000 */
[----:B------:R-:W0:Y:S01]  /*0080*/  LDCU UR4, c[0x0][0x394] ;  /* 0x00007280ff0477ac */ /* 0x000e220008000800 */
[----:B------:R-:W-:Y:S01]  /*0090*/  MOV R0, 0xff800000 ;  /* 0xff80000000007802 */ /* 0x000fe20000000f00 */
[----:B------:R-:W1:Y:S01]  /*00a0*/  LDCU.64 UR6, c[0x0][0x388] ;  /* 0x00007100ff0677ac */ /* 0x000e620008000a00 */
[----:B------:R-:W2:Y:S01]  /*00b0*/  LDCU.64 UR8, c[0x0][0x358] ;  /* 0x00006b00ff0877ac */ /* 0x000ea20008000a00 */
[----:B0-----:R-:W-:Y:S01]  /*00c0*/  IMAD R7, R7, UR4, RZ ;  /* 0x0000000407077c24 */ /* 0x001fe2000f8e02ff */
[----:B------:R-:W-:-:S03]  /*00d0*/  UISETP.GE.AND UP0, UPT, UR4, 0x1, UPT ;  /* 0x000000010400788c */ /* 0x000fc6000bf06270 */
[----:B------:R-:W-:Y:S01]  /*00e0*/  IMAD.WIDE R4, R7, 0x4, RZ ;  /* 0x0000000407047825 */ /* 0x000fe200078e02ff */
[----:B------:R-:W-:Y:S02]  /*00f0*/  SHF.R.S32.HI R10, RZ, 0x1f, R7 ;  /* 0x0000001fff0a7819 */ /* 0x000fe40000011407 */
[----:B-1----:R-:W-:-:S04]  /*0100*/  IADD3 R8, P0, PT, R4, UR6, RZ ;  /* 0x0000000604087c10 */ /* 0x002fc8000ff1e0ff */
[----:B------:R-:W-:Y:S01]  /*0110*/  IADD3.X R9, PT, PT, R5, UR7, RZ, P0, !PT ;  /* 0x0000000705097c10 */ /* 0x000fe200087fe4ff */
[----:B--2---:R-:W-:Y:S08]  /*0120*/  BRA.U !UP0, `(.L_x_114) ;  /* 0x00000009080c7547 */ /* 0x004ff0000b800000 */
[----:B------:R-:W-:Y:S01]  /*0130*/  UISETP.GE.U32.AND UP1, UPT, UR4, 0x10, UPT ;  /* 0x000000100400788c */ /* 0x000fe2000bf26070 */
[----:B------:R-:W-:Y:S01]  /*0140*/  HFMA2 R11, -RZ, RZ, 0, 0 ;  /* 0x00000000ff0b7431 */ /* 0x000fe200000001ff */
[----:B------:R-:W-:Y:S01]  /*0150*/  ULOP3.LUT UR5, UR4, 0xf, URZ, 0xc0, !UPT ;  /* 0x0000000f04057892 */ /* 0x000fe2000f8ec0ff */
[----:B------:R-:W-:-:S03]  /*0160*/  MOV R0, 0xff800000 ;  /* 0xff80000000007802 */ /* 0x000fc60000000f00 */
[----:B------:R-:W-:-:S03]  /*0170*/  UISETP.NE.AND UP0, UPT, UR5, URZ, UPT ;  /* 0x000000ff0500728c */ /* 0x000fc6000bf05270 */
[----:B------:R-:W-:Y:S08]  /*0180*/  BRA.U !UP1, `(.L_x_115) ;  /* 0x0000000109ec7547 */ /* 0x000ff0000b800000 */
[----:B------:R-:W-:Y:S01]  /*0190*/  ULOP3.LUT UR4, UR4, 0x7ffffff0, URZ, 0xc0, !UPT ;  /* 0x7ffffff004047892 */ /* 0x000fe2000f8ec0ff */
[----:B------:R-:W-:Y:S02]  /*01a0*/  IADD3 R2, P0, PT, R8, 0x20, RZ ;  /* 0x0000002008027810 */ /* 0x000fe40007f1e0ff */
[----:B------:R-:W-:Y:S01]  /*01b0*/  MOV R0, 0xff800000 ;  /* 0xff80000000007802 */ /* 0x000fe20000000f00 */
[----:B------:R-:W-:Y:S01]  /*01c0*/  UIADD3 UR6, UPT, UPT, -UR4, URZ, URZ ;  /* 0x000000ff04067290 */ /* 0x000fe2000fffe1ff */
[----:B------:R-:W-:Y:S02]  /*01d0*/  IADD3.X R3, PT, PT, RZ, R9, RZ, P0, !PT ;  /* 0x00000009ff037210 */ /* 0x000fe400007fe4ff */
[----:B------:R-:W-:-:S09]  /*01e0*/  MOV R11, UR4 ;  /* 0x00000004000b7c02 */ /* 0x000fd20008000f00 */
.L_x_116:
[----:B------:R-:W2:Y:S04]  /*01f0*/  LDG.E R23, desc[UR8][R2.64+-0x20] ;  /* 0xffffe00802177981 */ /* 0x000ea8000c1e1900 */
[----:B------:R-:W3:Y:S04]  /*0200*/  LDG.E R25, desc[UR8][R2.64+-0x1c] ;  /* 0xffffe40802197981 */ /* 0x000ee8000c1e1900 */
[----:B------:R-:W4:Y:S04]  /*0210*/  LDG.E R27, desc[UR8][R2.64+-0x18] ;  /* 0xffffe808021b7981 */ /* 0x000f28000c1e1900 */
[----:B------:R-:W5:Y:S04]  /*0220*/  LDG.E R29, desc[UR8][R2.64+-0x14] ;  /* 0xffffec08021d7981 */ /* 0x000f68000c1e1900 */
        /* <DEDUP_REMOVED lines=11> */
[----:B------:R0:W5:Y:S01]  /*02e0*/  LDG.E R6, desc[UR8][R2.64+0x1c] ;  /* 0x00001c0802067981 */ /* 0x000162000c1e1900 */
[----:B------:R-:W-:-:S04]  /*02f0*/  UIADD3 UR6, UPT, UPT, UR6, 0x10, URZ ;  /* 0x0000001006067890 */ /* 0x000fc8000fffe0ff */
[----:B------:R-:W-:Y:S01]  /*0300*/  UISETP.NE.AND UP1, UPT, UR6, URZ, UPT ;  /* 0x000000ff0600728c */ /* 0x000fe2000bf25270 */
[----:B0-----:R-:W-:-:S04]  /*0310*/  IADD3 R2, P1, PT, R2, 0x40, RZ ;  /* 0x0000004002027810 */ /* 0x001fc80007f3e0ff */
[----:B------:R-:W-:Y:S02]  /*0320*/  IADD3.X R3, PT, PT, RZ, R3, RZ, P1, !PT ;  /* 0x00000003ff037210 */ /* 0x000fe40000ffe4ff */
[----:B--2---:R-:W-:-:S04]  /*0330*/  FSETP.GT.AND P0, PT, R23, R0, PT ;  /* 0x000000001700720b */ /* 0x004fc80003f04000 */
[----:B------:R-:W-:-:S04]  /*0340*/  FSEL R0, R23, R0, P0 ;  /* 0x0000000017007208 */ /* 0x000fc80000000000 */
[----:B---3--:R-:W-:-:S04]  /*0350*/  FSETP.GT.AND P0, PT, R25, R0, PT ;  /* 0x000000001900720b */ /* 0x008fc80003f04000 */
[----:B------:R-:W-:-:S04]  /*0360*/  FSEL R0, R25, R0, P0 ;  /* 0x0000000019007208 */ /* 0x000fc80000000000 */
[----:B----4-:R-:W-:-:S04]  /*0370*/  FSETP.GT.AND P0, PT, R27, R0, PT ;  /* 0x000000001b00720b */ /* 0x010fc80003f04000 */
[----:B------:R-:W-:-:S04]  /*0380*/  FSEL R0, R27, R0, P0 ;  /* 0x000000001b007208 */ /* 0x000fc80000000000 */
[----:B-----5:R-:W-:-:S04]  /*0390*/  FSETP.GT.AND P0, PT, R29, R0, PT ;  /* 0x000000001d00720b */ /* 0x020fc80003f04000 */
[----:B------:R-:W-:-:S04]  /*03a0*/  FSEL R29, R29, R0, P0 ;  /* 0x000000001d1d7208 */ /* 0x000fc80000000000 */
[----:B------:R-:W-:-:S04]  /*03b0*/  FSETP.GT.AND P0, PT, R22, R29, PT ;  /* 0x0000001d1600720b */ /* 0x000fc80003f04000 */
        /* <DEDUP_REMOVED lines=22> */
[----:B------:R-:W-:Y:S01]  /*0520*/  FSEL R0, R6, R13, P0 ;  /* 0x0000000d06007208 */ /* 0x000fe20000000000 */
[----:B------:R-:W-:Y:S08]  /*0530*/  BRA.U UP1, `(.L_x_116) ;  /* 0xfffffffd012c7547 */ /* 0x000ff0000b83ffff */
.L_x_115:
[----:B------:R-:W-:Y:S05]  /*0540*/  BRA.U !UP0, `(.L_x_114) ;  /* 0x0000000508047547 */ /* 0x000fea000b800000 */
[----:B------:R-:W0:Y:S01]  /*0550*/  LDCU UR4, c[0x0][0x394] ;  /* 0x00007280ff0477ac */ /* 0x000e220008000800 */
[----:B------:R-:W-:Y:S02]  /*0560*/  UISETP.GE.U32.AND UP0, UPT, UR5, 0x8, UPT ;  /* 0x000000080500788c */ /* 0x000fe4000bf06070 */
[----:B0-----:R-:W-:-:S04]  /*0570*/  ULOP3.LUT UR6, UR4, 0x7, URZ, 0xc0, !UPT ;  /* 0x0000000704067892 */ /* 0x001fc8000f8ec0ff */
[----:B------:R-:W-:-:S03]  /*0580*/  UISETP.NE.AND UP1, UPT, UR6, URZ, UPT ;  /* 0x000000ff0600728c */ /* 0x000fc6000bf25270 */
[----:B------:R-:W-:Y:S08]  /*0590*/  BRA.U !UP0, `(.L_x_117) ;  /* 0x0000000108687547 */ /* 0x000ff0000b800000 */
[----:B------:R-:W-:-:S05]  /*05a0*/  IMAD.WIDE.U32 R2, R11, 0x4, R8 ;  /* 0x000000040b027825 */ /* 0x000fca00078e0008 */
[----:B------:R-:W2:Y:S04]  /*05b0*/  LDG.E R13, desc[UR8][R2.64] ;  /* 0x00000008020d7981 */ /* 0x000ea8000c1e1900 */
[----:B------:R-:W3:Y:S04]  /*05c0*/  LDG.E R15, desc[UR8][R2.64+0x4] ;  /* 0x00000408020f7981 */ /* 0x000ee8000c1e1900 */
[----:B------:R-:W4:Y:S04]  /*05d0*/  LDG.E R17, desc[UR8][R2.64+0x8] ;  /* 0x0000080802117981 */ /* 0x000f28000c1e1900 */
[----:B------:R-:W5:Y:S04]  /*05e0*/  LDG.E R19, desc[UR8][R2.64+0xc] ;  /* 0x00000c0802137981 */ /* 0x000f68000c1e1900 */
[----:B------:R-:W5:Y:S04]  /*05f0*/  LDG.E R21, desc[UR8][R2.64+0x10] ;  /* 0x0000100802157981 */ /* 0x000f68000c1e1900 */
[----:B------:R-:W5:Y:S04]  /*0600*/  LDG.E R23, desc[UR8][R2.64+0x14] ;  /* 0x0000140802177981 */ /* 0x000f68000c1e1900 */
[----:B------:R-:W5:Y:S04]  /*0610*/  LDG.E R25, desc[UR8][R2.64+0x18] ;  /* 0x0000180802197981 */ /* 0x000f68000c1e1900 */
[----:B------:R-:W5:Y:S01]  /*0620*/  LDG.E R27, desc[UR8][R2.64+0x1c] ;  /* 0x00001c08021b7981 */ /* 0x000f62000c1e1900 */
[----:B------:R-:W-:-:S02]  /*0630*/  IADD3 R11, PT, PT, R11, 0x8, RZ ;  /* 0x000000080b0b7810 */ /* 0x000fc40007ffe0ff */
        /* <DEDUP_REMOVED lines=15> */
[----:B------:R-:W-:-:S09]  /*0730*/  FSEL R0, R27, R0, P0 ;  /* 0x000000001b007208 */ /* 0x000fd20000000000 */
.L_x_117:
[----:B------:R-:W-:Y:S05]  /*0740*/  BRA.U !UP1, `(.L_x_114) ;  /* 0x0000000109847547 */ /* 0x000fea000b800000 */
[----:B------:R-:W-:Y:S02]  /*0750*/  UISETP.GE.U32.AND UP0, UPT, UR6, 0x4, UPT ;  /* 0x000000040600788c */ /* 0x000fe4000bf06070 */
[----:B------:R-:W-:-:S04]  /*0760*/  ULOP3.LUT UR4, UR4, 0x3, URZ, 0xc0, !UPT ;  /* 0x0000000304047892 */ /* 0x000fc8000f8ec0ff */
[----:B------:R-:W-:-:S03]  /*0770*/  UISETP.NE.AND UP1, UPT, UR4, URZ, UPT ;  /* 0x000000ff0400728c */ /* 0x000fc6000bf25270 */
[----:B------:R-:W-:Y:S08]  /*0780*/  BRA.U !UP0, `(.L_x_118) ;  /* 0x0000000108387547 */ /* 0x000ff0000b800000 */
[----:B------:R-:W-:-:S05]  /*0790*/  IMAD.WIDE.U32 R2, R11, 0x4, R8 ;  /* 0x000000040b027825 */ /* 0x000fca00078e0008 */
[----:B------:R-:W2:Y:S04]  /*07a0*/  LDG.E R13, desc[UR8][R2.64] ;  /* 0x00000008020d7981 */ /* 0x000ea8000c1e1900 */
[----:B------:R-:W3:Y:S04]  /*07b0*/  LDG.E R15, desc[UR8][R2.64+0x4] ;  /* 0x00000408020f7981 */ /* 0x000ee8000c1e1900 */
[----:B------:R-:W4:Y:S04]  /*07c0*/  LDG.E R17, desc[UR8][R2.64+0x8] ;  /* 0x0000080802117981 */ /* 0x000f28000c1e1900 */
        /* <DEDUP_REMOVED lines=9> */
[----:B------:R-:W-:-:S09]  /*0860*/  FSEL R0, R19, R0, P0 ;  /* 0x0000000013007208 */ /* 0x000fd20000000000 */
.L_x_118:
[----:B------:R-:W-:Y:S05]  /*0870*/  BRA.U !UP1, `(.L_x_114) ;  /* 0x0000000109387547 */ /* 0x000fea000b800000 */
[----:B------:R-:W0:Y:S01]  /*0880*/  LDCU.64 UR6, c[0x0][0x388] ;  /* 0x00007100ff0677ac */ /* 0x000e220008000a00 */
[----:B------:R-:W-:Y:S01]  /*0890*/  IMAD.WIDE.U32 R2, R11, 0x4, R4 ;  /* 0x000000040b027825 */ /* 0x000fe200078e0004 */
[----:B------:R-:W-:Y:S02]  /*08a0*/  UIADD3 UR4, UPT, UPT, -UR4, URZ, URZ ;  /* 0x000000ff04047290 */ /* 0x000fe4000fffe1ff */
[----:B0-----:R-:W-:-:S04]  /*08b0*/  IADD3 R2, P0, PT, R2, UR6, RZ ;  /* 0x0000000602027c10 */ /* 0x001fc8000ff1e0ff */
[----:B------:R-:W-:-:S09]  /*08c0*/  IADD3.X R11, PT, PT, R3, UR7, RZ, P0, !PT ;  /* 0x00000007030b7c10 */ /* 0x000fd200087fe4ff */
.L_x_119:
[----:B------:R-:W-:-:S06]  /*08d0*/  MOV R3, R11 ;  /* 0x0000000b00037202 */ /* 0x000fcc0000000f00 */
[----:B------:R0:W2:Y:S01]  /*08e0*/  LDG.E R3, desc[UR8][R2.64] ;  /* 0x0000000802037981 */ /* 0x0000a2000c1e1900 */
[----:B------:R-:W-:-:S04]  /*08f0*/  UIADD3 UR4, UPT, UPT, UR4, 0x1, URZ ;  /* 0x0000000104047890 */ /* 0x000fc8000fffe0ff */
[----:B------:R-:W-:Y:S01]  /*0900*/  UISETP.NE.AND UP0, UPT, UR4, URZ, UPT ;  /* 0x000000ff0400728c */ /* 0x000fe2000bf05270 */
[----:B0-----:R-:W-:-:S04]  /*0910*/  IADD3 R2, P1, PT, R2, 0x4, RZ ;  /* 0x0000000402027810 */ /* 0x001fc80007f3e0ff */
[----:B------:R-:W-:Y:S02]  /*0920*/  IADD3.X R11, PT, PT, RZ, R11, RZ, P1, !PT ;  /* 0x0000000bff0b7210 */ /* 0x000fe40000ffe4ff */
[----:B--2---:R-:W-:-:S04]  /*0930*/  FSETP.GT.AND P0, PT, R3, R0, PT ;  /* 0x000000000300720b */ /* 0x004fc80003f04000 */
[----:B------:R-:W-:Y:S01]  /*0940*/  FSEL R0, R3, R0, P0 ;  /* 0x0000000003007208 */ /* 0x000fe20000000000 */
[----:B------:R-:W-:Y:S08]  /*0950*/  BRA.U UP0, `(.L_x_119) ;  /* 0xfffffffd00dc7547 */ /* 0x000ff0000b83ffff */
.L_x_114:
[----:B------:R-:W0:Y:S01]  /*0960*/  LDCU UR4, c[0x0][0x394] ;  /* 0x00007280ff0477ac */ /* 0x000e220008000800 */
[----:B------:R-:W-:Y:S01]  /*0970*/  HFMA2 R3, -RZ, RZ, 0, 0 ;  /* 0x00000000ff037431 */ /* 0x000fe200000001ff */
[----:B------:R-:W1:Y:S01]  /*0980*/  LDCU.64 UR6, c[0x0][0x380] ;  /* 0x00007000ff0677ac */ /* 0x000e620008000a00 */
[----:B0-----:R-:W-:Y:S01]  /*0990*/  UISETP.GE.AND UP0, UPT, UR4, 0x1, UPT ;  /* 0x000000010400788c */ /* 0x001fe2000bf06270 */
[----:B-1----:R-:W-:-:S04]  /*09a0*/  LEA R6, P0, R7, UR6, 0x2 ;  /* 0x0000000607067c11 */ /* 0x002fc8000f8010ff */
[----:B------:R-:W-:-:S04]  /*09b0*/  LEA.HI.X R7, R7, UR7, R10, 0x2, P0 ;  /* 0x0000000707077c11 */ /* 0x000fc800080f140a */
[----:B------:R-:W-:Y:S05]  /*09c0*/  BRA.U !UP0, `(.L_x_120) ;  /* 0x0000000d08a87547 */ /* 0x000fea000b800000 */
[----:B------:R-:W-:Y:S01]  /*09d0*/  UISETP.GE.U32.AND UP1, UPT, UR4, 0x8, UPT ;  /* 0x000000080400788c */ /* 0x000fe2000bf26070 */
[----:B------:R-:W-:Y:S01]  /*09e0*/  MOV R3, RZ ;  /* 0x000000ff00037202 */ /* 0x000fe20000000f00 */
[----:B------:R-:W-:Y:S01]  /*09f0*/  ULOP3.LUT UR10, UR4, 0x7, URZ, 0xc0, !UPT ;  /* 0x00000007040a7892 */ /* 0x000fe2000f8ec0ff */
[----:B------:R-:W-:-:S03]  /*0a00*/  MOV R15, RZ ;  /* 0x000000ff000f7202 */ /* 0x000fc60000000f00 */
[----:B------:R-:W-:-:S03]  /*0a10*/  UISETP.NE.AND UP0, UPT, UR10, URZ, UPT ;  /* 0x000000ff0a00728c */ /* 0x000fc6000bf05270 */
[----:B------:R-:W-:Y:S08]  /*0a20*/  BRA.U !UP1, `(.L_x_121) ;  /* 0x0000000509d87547 */ /* 0x000ff0000b800000 */
[----:B------:R-:W0:Y:S01]  /*0a30*/  LDCU.64 UR12, c[0x0][0x388] ;  /* 0x00007100ff0c77ac */ /* 0x000e220008000a00 */
[----:B------:R-:W-:Y:S02]  /*0a40*/  IADD3 R17, P0, PT, R4, 0x10, RZ ;  /* 0x0000001004117810 */ /* 0x000fe40007f1e0ff */
[----:B------:R-:W-:Y:S01]  /*0a50*/  MOV R3, RZ ;  /* 0x000000ff00037202 */ /* 0x000fe20000000f00 */
[----:B------:R-:W-:Y:S01]  /*0a60*/  ULOP3.LUT UR4, UR4, 0x7ffffff8, URZ, 0xc0, !UPT ;  /* 0x7ffffff804047892 */ /* 0x000fe2000f8ec0ff */
[----:B------:R-:W-:-:S03]  /*0a70*/  IADD3.X R18, PT, PT, RZ, R5, RZ, P0, !PT ;  /* 0x00000005ff127210 */ /* 0x000fc600007fe4ff */
[----:B------:R-:W-:Y:S02]  /*0a80*/  UIADD3 UR5, UPT, UPT, -UR4, URZ, URZ ;  /* 0x000000ff04057290 */ /* 0x000fe4000fffe1ff */
[----:B------:R-:W-:Y:S02]  /*0a90*/  MOV R15, UR4 ;  /* 0x00000004000f7c02 */ /* 0x000fe40008000f00 */
[C---:B0-----:R-:W-:Y:S02]  /*0aa0*/  IADD3 R10, P1, PT, R17.reuse, UR12, RZ ;  /* 0x0000000c110a7c10 */ /* 0x041fe4000ff3e0ff */
[----:B------:R-:W-:Y:S02]  /*0ab0*/  IADD3 R17, P0, PT, R17, UR6, RZ ;  /* 0x0000000611117c10 */ /* 0x000fe4000ff1e0ff */
[C---:B------:R-:W-:Y:S02]  /*0ac0*/  IADD3.X R11, PT, PT, R18.reuse, UR13, RZ, P1, !PT ;  /* 0x0000000d120b7c10 */ /* 0x040fe40008ffe4ff */
[----:B------:R-:W-:-:S09]  /*0ad0*/  IADD3.X R18, PT, PT, R18, UR7, RZ, P0, !PT ;  /* 0x0000000712127c10 */ /* 0x000fd200087fe4ff */
.L_x_122:
[----:B--2---:R-:W2:Y:S01]  /*0ae0*/  LDG.E R13, desc[UR8][R10.64+-0x10] ;  /* 0xfffff0080a0d7981 */ /* 0x004ea2000c1e1900 */
[----:B------:R-:W-:Y:S01]  /*0af0*/  HFMA2 R2, -RZ, RZ, 0.96630859375, -0.0022525787353515625 ;  /* 0x3bbb989dff027431 */ /* 0x000fe200000001ff */
[----:B------:R-:W-:Y:S01]  /*0b00*/  MOV R14, 0x437c0000 ;  /* 0x437c0000000e7802 */ /* 0x000fe20000000f00 */
[----:B--2---:R-:W-:-:S04]  /*0b10*/  FADD R13, R13, -R0 ;  /* 0x800000000d0d7221 */ /* 0x004fc80000000000 */
[----:B------:R-:W-:-:S04]  /*0b20*/  FFMA.SAT R19, R13, R2, 0.5 ;  /* 0x3f0000000d137423 */ /* 0x000fc80000002002 */
[----:B------:R-:W-:-:S04]  /*0b30*/  FFMA.RM R19, R19, R14, 12582913 ;  /* 0x4b40000113137423 */ /* 0x000fc8000000400e */
[C---:B------:R-:W-:Y:S01]  /*0b40*/  FADD R12, R19.reuse, -12583039 ;  /* 0xcb40007f130c7421 */ /* 0x040fe20000000000 */
[----:B------:R-:W-:-:S03]  /*0b50*/  SHF.L.U32 R16, R19, 0x17, RZ ;  /* 0x0000001713107819 */ /* 0x000fc600000006ff */
[----:B------:R-:W-:-:S04]  /*0b60*/  FFMA R12, R13, 1.4426950216293334961, -R12 ;  /* 0x3fb8aa3b0d0c7823 */ /* 0x000fc8000000080c */
[----:B------:R-:W-:-:S04]  /*0b70*/  FFMA R12, R13, 1.925963033500011079e-08, R12 ;  /* 0x32a570600d0c7823 */ /* 0x000fc8000000000c */
[----:B------:R0:W1:Y:S02]  /*0b80*/  MUFU.EX2 R13, R12 ;  /* 0x0000000c000d7308 */ /* 0x0000640000000800 */
[----:B0-----:R-:W-:Y:S01]  /*0b90*/  MOV R12, R17 ;  /* 0x00000011000c7202 */ /* 0x001fe20000000f00 */
[----:B-1----:R-:W-:Y:S01]  /*0ba0*/  FMUL R16, R16, R13 ;  /* 0x0000000d10107220 */ /* 0x002fe20000400000 */
[----:B------:R-:W-:-:S05]  /*0bb0*/  MOV R13, R18 ;  /* 0x00000012000d7202 */ /* 0x000fca0000000f00 */
[----:B------:R0:W-:Y:S04]  /*0bc0*/  STG.E desc[UR8][R12.64+-0x10], R16 ;  /* 0xfffff0100c007986 */ /* 0x0001e8000c101908 */
[----:B------:R-:W2:Y:S02]  /*0bd0*/  LDG.E R17, desc[UR8][R10.64+-0xc] ;  /* 0xfffff4080a117981 */ /* 0x000ea4000c1e1900 */
[----:B--2---:R-:W-:-:S04]  /*0be0*/  FADD R17, R17, -R0 ;  /* 0x8000000011117221 */ /* 0x004fc80000000000 */
[----:B------:R-:W-:-:S04]  /*0bf0*/  FFMA.SAT R19, R17, R2, 0.5 ;  /* 0x3f00000011137423 */ /* 0x000fc80000002002 */
[----:B------:R-:W-:-:S04]  /*0c00*/  FFMA.RM R19, R19, R14, 12582913 ;  /* 0x4b40000113137423 */ /* 0x000fc8000000400e */
[----:B------:R-:W-:-:S04]  /*0c10*/  FADD R18, R19, -12583039 ;  /* 0xcb40007f13127421 */ /* 0x000fc80000000000 */
[----:B------:R-:W-:-:S04]  /*0c20*/  FFMA R18, R17, 1.4426950216293334961, -R18 ;  /* 0x3fb8aa3b11127823 */ /* 0x000fc80000000812 */
[----:B------:R-:W-:Y:S01]  /*0c30*/  FFMA R18, R17, 1.925963033500011079e-08, R18 ;  /* 0x32a5706011127823 */ /* 0x000fe20000000012 */
[----:B------:R-:W-:-:S05]  /*0c40*/  SHF.L.U32 R17, R19, 0x17, RZ ;  /* 0x0000001713117819 */ /* 0x000fca00000006ff */
[----:B------:R-:W1:Y:S02]  /*0c50*/  MUFU.EX2 R18, R18 ;  /* 0x0000001200127308 */ /* 0x000e640000000800 */
[----:B-1----:R-:W-:-:S05]  /*0c60*/  FMUL R17, R17, R18 ;  /* 0x0000001211117220 */ /* 0x002fca0000400000 */
        /* <DEDUP_REMOVED lines=9> */
[----:B------:R-:W2:Y:S02]  /*0d00*/  MUFU.EX2 R20, R20 ;  /* 0x0000001400147308 */ /* 0x000ea40000000800 */
[----:B--2---:R-:W-:-:S05]  /*0d10*/  FMUL R19, R19, R20 ;  /* 0x0000001413137220 */ /* 0x004fca0000400000 */
[----:B------:R2:W-:Y:S04]  /*0d20*/  STG.E desc[UR8][R12.64+-0x8], R19 ;  /* 0xfffff8130c007986 */ /* 0x0005e8000c101908 */
[----:B------:R-:W3:Y:S02]  /*0d30*/  LDG.E R21, desc[UR8][R10.64+-0x4] ;  /* 0xfffffc080a157981 */ /* 0x000ee4000c1e1900 */
[----:B---3--:R-:W-:-:S04]  /*0d40*/  FADD R21, R21, -R0 ;  /* 0x8000000015157221 */ /* 0x008fc80000000000 */
[----:B------:R-:W-:-:S04]  /*0d50*/  FFMA.SAT R23, R21, R2, 0.5 ;  /* 0x3f00000015177423 */ /* 0x000fc80000002002 */
[----:B------:R-:W-:-:S04]  /*0d60*/  FFMA.RM R23, R23, R14, 12582913 ;  /* 0x4b40000117177423 */ /* 0x000fc8000000400e */
[----:B------:R-:W-:-:S04]  /*0d70*/  FADD R18, R23, -12583039 ;  /* 0xcb40007f17127421 */ /* 0x000fc80000000000 */
[----:B------:R-:W-:-:S04]  /*0d80*/  FFMA R18, R21, 1.4426950216293334961, -R18 ;  /* 0x3fb8aa3b15127823 */ /* 0x000fc80000000812 */
[----:B------:R-:W-:Y:S01]  /*0d90*/  FFMA R18, R21, 1.925963033500011079e-08, R18 ;  /* 0x32a5706015127823 */ /* 0x000fe20000000012 */
[----:B------:R-:W-:-:S05]  /*0da0*/  SHF.L.U32 R21, R23, 0x17, RZ ;  /* 0x0000001717157819 */ /* 0x000fca00000006ff */
[----:B------:R-:W3:Y:S02]  /*0db0*/  MUFU.EX2 R18, R18 ;  /* 0x0000001200127308 */ /* 0x000ee40000000800 */
[----:B---3--:R-:W-:-:S05]  /*0dc0*/  FMUL R21, R21, R18 ;  /* 0x0000001215157220 */ /* 0x008fca0000400000 */
        /* <DEDUP_REMOVED lines=34> */
[----:B------:R3:W4:Y:S01]  /*0ff0*/  LDG.E R29, desc[UR8][R10.64+0xc] ;  /* 0x00000c080a1d7981 */ /* 0x000722000c1e1900 */
[----:B0-----:R-:W-:Y:S01]  /*1000*/  FADD R16, R16, R3 ;  /* 0x0000000310107221 */ /* 0x001fe20000000000 */
[----:B------:R-:W-:-:S03]  /*1010*/  UIADD3 UR5, UPT, UPT, UR5, 0x8, URZ ;  /* 0x0000000805057890 */ /* 0x000fc6000fffe0ff */
[----:B------:R-:W-:Y:S01]  /*1020*/  FADD R16, R16, R17 ;  /* 0x0000001110107221 */ /* 0x000fe20000000000 */
[----:B------:R-:W-:Y:S01]  /*1030*/  UISETP.NE.AND UP1, UPT, UR5, URZ, UPT ;  /* 0x000000ff0500728c */ /* 0x000fe2000bf25270 */
[----:B-1----:R-:W-:Y:S02]  /*1040*/  IADD3 R17, P1, PT, R12, 0x20, RZ ;  /* 0x000000200c117810 */ /* 0x002fe40007f3e0ff */
[----:B------:R-:W-:Y:S01]  /*1050*/  FADD R16, R16, R19 ;  /* 0x0000001310107221 */ /* 0x000fe20000000000 */
[----:B---3--:R-:W-:Y:S02]  /*1060*/  IADD3 R10, P0, PT, R10, 0x20, RZ ;  /* 0x000000200a0a7810 */ /* 0x008fe40007f1e0ff */
[----:B------:R-:W-:Y:S01]  /*1070*/  IADD3.X R18, PT, PT, RZ, R13, RZ, P1, !PT ;  /* 0x0000000dff127210 */ /* 0x000fe20000ffe4ff */
[----:B------:R-:W-:Y:S01]  /*1080*/  FADD R16, R16, R21 ;  /* 0x0000001510107221 */ /* 0x000fe20000000000 */
[----:B------:R-:W-:-:S03]  /*1090*/  IADD3.X R11, PT, PT, RZ, R11, RZ, P0, !PT ;  /* 0x0000000bff0b7210 */ /* 0x000fc600007fe4ff */
[----:B------:R-:W-:-:S04]  /*10a0*/  FADD R16, R16, R23 ;  /* 0x0000001710107221 */ /* 0x000fc80000000000 */
[----:B------:R-:W-:-:S04]  /*10b0*/  FADD R16, R16, R25 ;  /* 0x0000001910107221 */ /* 0x000fc80000000000 */
[----:B------:R-:W-:Y:S01]  /*10c0*/  FADD R16, R16, R27 ;  /* 0x0000001b10107221 */ /* 0x000fe20000000000 */
[----:B----4-:R-:W-:-:S04]  /*10d0*/  FADD R29, R29, -R0 ;  /* 0x800000001d1d7221 */ /* 0x010fc80000000000 */
[----:B------:R-:W-:-:S04]  /*10e0*/  FFMA.SAT R2, R29, R2, 0.5 ;  /* 0x3f0000001d027423 */ /* 0x000fc80000002002 */
[----:B------:R-:W-:-:S04]  /*10f0*/  FFMA.RM R2, R2, R14, 12582913 ;  /* 0x4b40000102027423 */ /* 0x000fc8000000400e */
[C---:B------:R-:W-:Y:S01]  /*1100*/  FADD R14, R2.reuse, -12583039 ;  /* 0xcb40007f020e7421 */ /* 0x040fe20000000000 */
[----:B------:R-:W-:-:S03]  /*1110*/  SHF.L.U32 R2, R2, 0x17, RZ ;  /* 0x0000001702027819 */ /* 0x000fc600000006ff */
[----:B------:R-:W-:-:S04]  /*1120*/  FFMA R14, R29, 1.4426950216293334961, -R14 ;  /* 0x3fb8aa3b1d0e7823 */ /* 0x000fc8000000080e */
[----:B------:R-:W-:-:S04]  /*1130*/  FFMA R14, R29, 1.925963033500011079e-08, R14 ;  /* 0x32a570601d0e7823 */ /* 0x000fc8000000000e */
[----:B------:R-:W0:Y:S02]  /*1140*/  MUFU.EX2 R29, R14 ;  /* 0x0000000e001d7308 */ /* 0x000e240000000800 */
[----:B0-----:R-:W-:-:S04]  /*1150*/  FMUL R29, R2, R29 ;  /* 0x0000001d021d7220 */ /* 0x001fc80000400000 */
[----:B------:R-:W-:Y:S01]  /*1160*/  FADD R3, R16, R29 ;  /* 0x0000001d10037221 */ /* 0x000fe20000000000 */
[----:B------:R2:W-:Y:S01]  /*1170*/  STG.E desc[UR8][R12.64+0xc], R29 ;  /* 0x00000c1d0c007986 */ /* 0x0005e2000c101908 */
[----:B------:R-:W-:Y:S05]  /*1180*/  BRA.U UP1, `(.L_x_122) ;  /* 0xfffffff901547547 */ /* 0x000fea000b83ffff */
.L_x_121:
[----:B------:R-:W-:Y:S05]  /*1190*/  BRA.U !UP0, `(.L_x_120) ;  /* 0x0000000508b47547 */ /* 0x000fea000b800000 */
[----:B------:R-:W0:Y:S01]  /*11a0*/  LDCU UR4, c[0x0][0x394] ;  /* 0x00007280ff0477ac */ /* 0x000e220008000800 */
[----:B------:R-:W-:Y:S02]  /*11b0*/  UISETP.GE.U32.AND UP0, UPT, UR10, 0x4, UPT ;  /* 0x000000040a00788c */ /* 0x000fe4000bf06070 */
[----:B0-----:R-:W-:-:S04]  /*11c0*/  ULOP3.LUT UR5, UR4, 0x3, URZ, 0xc0, !UPT ;  /* 0x0000000304057892 */ /* 0x001fc8000f8ec0ff */
[----:B------:R-:W-:-:S03]  /*11d0*/  UISETP.NE.AND UP1, UPT, UR5, URZ, UPT ;  /* 0x000000ff0500728c */ /* 0x000fc6000bf25270 */
[----:B------:R-:W-:Y:S08]  /*11e0*/  BRA.U !UP0, `(.L_x_123) ;  /* 0x0000000108d47547 */ /* 0x000ff0000b800000 */
[----:B------:R-:W-:-:S05]  /*11f0*/  IMAD.WIDE.U32 R10, R15, 0x4, R8 ;  /* 0x000000040f0a7825 */ /* 0x000fca00078e0008 */
        /* <DEDUP_REMOVED lines=9> */
[----:B------:R-:W-:Y:S01]  /*1290*/  FFMA R18, R13, 1.925963033500011079e-08, R12 ;  /* 0x32a570600d127823 */ /* 0x000fe2000000000c */
[----:B------:R-:W-:-:S03]  /*12a0*/  IMAD.WIDE.U32 R12, R15, 0x4, R6 ;  /* 0x000000040f0c7825 */ /* 0x000fc600078e0006 */
[----:B------:R-:W0:Y:S02]  /*12b0*/  MUFU.EX2 R19, R18 ;  /* 0x0000001200137308 */ /* 0x000e240000000800 */
[----:B0-----:R-:W-:-:S05]  /*12c0*/  FMUL R16, R16, R19 ;  /* 0x0000001310107220 */ /* 0x001fca0000400000 */
        /* <DEDUP_REMOVED lines=23> */
[----:B------:R-:W2:Y:S01]  /*1440*/  LDG.E R11, desc[UR8][R10.64+0xc] ;  /* 0x00000c080a0b7981 */ /* 0x000ea2000c1e1900 */
[----:B0-----:R-:W-:Y:S01]  /*1450*/  FADD R16, R3, R16 ;  /* 0x0000001003107221 */ /* 0x001fe20000000000 */
[----:B------:R-:W-:-:S03]  /*1460*/  IADD3 R15, PT, PT, R15, 0x4, RZ ;  /* 0x000000040f0f7810 */ /* 0x000fc60007ffe0ff */
[----:B------:R-:W-:-:S04]  /*1470*/  FADD R16, R16, R17 ;  /* 0x0000001110107221 */ /* 0x000fc80000000000 */
[----:B------:R-:W-:Y:S01]  /*1480*/  FADD R16, R16, R19 ;  /* 0x0000001310107221 */ /* 0x000fe20000000000 */
[----:B--2---:R-:W-:-:S04]  /*1490*/  FADD R21, R11, -R0 ;  /* 0x800000000b157221 */ /* 0x004fc80000000000 */
[----:B------:R-:W-:-:S04]  /*14a0*/  FFMA.SAT R23, R21, R2, 0.5 ;  /* 0x3f00000015177423 */ /* 0x000fc80000002002 */
[----:B------:R-:W-:-:S04]  /*14b0*/  FFMA.RM R23, R23, R14, 12582913 ;  /* 0x4b40000117177423 */ /* 0x000fc8000000400e */
[C---:B------:R-:W-:Y:S01]  /*14c0*/  FADD R2, R23.reuse, -12583039 ;  /* 0xcb40007f17027421 */ /* 0x040fe20000000000 */
[----:B------:R-:W-:-:S03]  /*14d0*/  SHF.L.U32 R23, R23, 0x17, RZ ;  /* 0x0000001717177819 */ /* 0x000fc600000006ff */
[----:B------:R-:W-:-:S04]  /*14e0*/  FFMA R2, R21, 1.4426950216293334961, -R2 ;  /* 0x3fb8aa3b15027823 */ /* 0x000fc80000000802 */
[----:B------:R-:W-:-:S06]  /*14f0*/  FFMA R2, R21, 1.925963033500011079e-08, R2 ;  /* 0x32a5706015027823 */ /* 0x000fcc0000000002 */
[----:B------:R-:W0:Y:S02]  /*1500*/  MUFU.EX2 R2, R2 ;  /* 0x0000000200027308 */ /* 0x000e240000000800 */
[----:B0-----:R-:W-:-:S04]  /*1510*/  FMUL R23, R23, R2 ;  /* 0x0000000217177220 */ /* 0x001fc80000400000 */
[----:B------:R-:W-:Y:S01]  /*1520*/  FADD R3, R16, R23 ;  /* 0x0000001710037221 */ /* 0x000fe20000000000 */
[----:B------:R1:W-:Y:S06]  /*1530*/  STG.E desc[UR8][R12.64+0xc], R23 ;  /* 0x00000c170c007986 */ /* 0x0003ec000c101908 */
.L_x_123:
[----:B------:R-:W-:Y:S05]  /*1540*/  BRA.U !UP1, `(.L_x_120) ;  /* 0x0000000109c87547 */ /* 0x000fea000b800000 */
[----:B------:R-:W-:Y:S02]  /*1550*/  UISETP.NE.AND UP0, UPT, UR5, 0x1, UPT ;  /* 0x000000010500788c */ /* 0x000fe4000bf05270 */
[----:B------:R-:W-:-:S04]  /*1560*/  ULOP3.LUT UR4, UR4, 0x1, URZ, 0xc0, !UPT ;  /* 0x0000000104047892 */ /* 0x000fc8000f8ec0ff */
[----:B------:R-:W-:-:S03]  /*1570*/  UISETP.NE.U32.AND UP1, UPT, UR4, 0x1, UPT ;  /* 0x000000010400788c */ /* 0x000fc6000bf25070 */
[----:B------:R-:W-:Y:S08]  /*1580*/  BRA.U !UP0, `(.L_x_124) ;  /* 0x0000000108747547 */ /* 0x000ff0000b800000 */
[----:B------:R-:W-:-:S05]  /*1590*/  IMAD.WIDE.U32 R10, R15, 0x4, R8 ;  /* 0x000000040f0a7825 */ /* 0x000fca00078e0008 */
[----:B-12---:R-:W2:Y:S01]  /*15a0*/  LDG.E R13, desc[UR8][R10.64] ;  /* 0x000000080a0d7981 */ /* 0x006ea2000c1e1900 */
        /* <DEDUP_REMOVED lines=13> */
[----:B------:R-:W2:Y:S01]  /*1680*/  LDG.E R11, desc[UR8][R10.64+0x4] ;  /* 0x000004080a0b7981 */ /* 0x000ea2000c1e1900 */
[----:B------:R-:W-:Y:S01]  /*1690*/  FADD R3, R3, R2 ;  /* 0x0000000203037221 */ /* 0x000fe20000000000 */
[----:B------:R-:W-:Y:S01]  /*16a0*/  IADD3 R15, PT, PT, R15, 0x2, RZ ;  /* 0x000000020f0f7810 */ /* 0x000fe20007ffe0ff */
[----:B--2---:R-:W-:-:S04]  /*16b0*/  FADD R16, R11, -R0 ;  /* 0x800000000b107221 */ /* 0x004fc80000000000 */
[----:B------:R-:W-:-:S04]  /*16c0*/  FFMA.SAT R17, R16, R18, 0.5 ;  /* 0x3f00000010117423 */ /* 0x000fc80000002012 */
[----:B------:R-:W-:-:S04]  /*16d0*/  FFMA.RM R17, R17, R19, 12582913 ;  /* 0x4b40000111117423 */ /* 0x000fc80000004013 */
[C---:B------:R-:W-:Y:S01]  /*16e0*/  FADD R19, R17.reuse, -12583039 ;  /* 0xcb40007f11137421 */ /* 0x040fe20000000000 */
[----:B------:R-:W-:-:S03]  /*16f0*/  SHF.L.U32 R17, R17, 0x17, RZ ;  /* 0x0000001711117819 */ /* 0x000fc600000006ff */
[----:B------:R-:W-:-:S04]  /*1700*/  FFMA R19, R16, 1.4426950216293334961, -R19 ;  /* 0x3fb8aa3b10137823 */ /* 0x000fc80000000813 */
[----:B------:R-:W-:-:S04]  /*1710*/  FFMA R19, R16, 1.925963033500011079e-08, R19 ;  /* 0x32a5706010137823 */ /* 0x000fc80000000013 */
[----:B------:R-:W1:Y:S02]  /*1720*/  MUFU.EX2 R14, R19 ;  /* 0x00000013000e7308 */ /* 0x000e640000000800 */
[----:B-1----:R-:W-:-:S04]  /*1730*/  FMUL R14, R17, R14 ;  /* 0x0000000e110e7220 */ /* 0x002fc80000400000 */
[----:B------:R-:W-:Y:S01]  /*1740*/  FADD R3, R3, R14 ;  /* 0x0000000e03037221 */ /* 0x000fe20000000000 */
[----:B------:R0:W-:Y:S06]  /*1750*/  STG.E desc[UR8][R12.64+0x4], R14 ;  /* 0x0000040e0c007986 */ /* 0x0001ec000c101908 */
.L_x_124:
[----:B------:R-:W-:Y:S05]  /*1760*/  BRA.U UP1, `(.L_x_120) ;  /* 0x0000000101407547 */ /* 0x000fea000b800000 */
[----:B------:R-:W-:-:S06]  /*1770*/  IMAD.WIDE.U32 R8, R15, 0x4, R8 ;  /* 0x000000040f087825 */ /* 0x000fcc00078e0008 */
[----:B------:R-:W3:Y:S01]  /*1780*/  LDG.E R9, desc[UR8][R8.64] ;  /* 0x0000000808097981 */ /* 0x000ee2000c1e1900 */
[----:B------:R-:W-:Y:S01]  /*1790*/  HFMA2 R11, -RZ, RZ, 0.96630859375, -0.0022525787353515625 ;  /* 0x3bbb989dff0b7431 */ /* 0x000fe200000001ff */
[----:B012---:R-:W-:Y:S01]  /*17a0*/  MOV R13, 0x437c0000 ;  /* 0x437c0000000d7802 */ /* 0x007fe20000000f00 */
[----:B---3--:R-:W-:Y:S01]  /*17b0*/  FADD R0, R9, -R0 ;  /* 0x8000000009007221 */ /* 0x008fe20000000000 */
[----:B------:R-:W-:-:S04]  /*17c0*/  IMAD.WIDE.U32 R8, R15, 0x4, R6 ;  /* 0x000000040f087825 */ /* 0x000fc800078e0006 */
        /* <DEDUP_REMOVED lines=10> */
.L_x_120:
[----:B0--3--:R-:W0:Y:S02]  /*1870*/  LDC R2, c[0x0][0x394] ;  /* 0x0000e500ff027b82 */ /* 0x009e240000000800 */
[----:B0-----:R-:W-:-:S13]  /*1880*/  ISETP.GE.AND P0, PT, R2, 0x1, PT ;  /* 0x000000010200780c */ /* 0x001fda0003f06270 */
[----:B------:R-:W-:Y:S05]  /*1890*/  @!P0 EXIT ;  /* 0x000000000000894d */ /* 0x000fea0003800000 */
[C---:B------:R-:W-:Y:S01]  /*18a0*/  ISETP.GE.U32.AND P0, PT, R2.reuse, 0x10, PT ;  /* 0x000000100200780c */ /* 0x040fe20003f06070 */
[----:B------:R-:W-:Y:S01]  /*18b0*/  HFMA2 R11, -RZ, RZ, 0, 0 ;  /* 0x00000000ff0b7431 */ /* 0x000fe200000001ff */
[----:B------:R-:W-:-:S11]  /*18c0*/  LOP3.LUT R10, R2, 0xf, RZ, 0xc0, !PT ;  /* 0x0000000f020a7812 */ /* 0x000fd600078ec0ff */
[----:B------:R-:W-:Y:S05]  /*18d0*/  @!P0 BRA `(.L_x_125) ;  /* 0x0000001000108947 */ /* 0x000fea0003800000 */
[----:B------:R-:W0:Y:S01]  /*18e0*/  LDCU.64 UR4, c[0x0][0x380] ;  /* 0x00007000ff0477ac */ /* 0x000e220008000a00 */
[----:B------:R-:W-:-:S04]  /*18f0*/  LOP3.LUT R11, R2, 0x7ffffff0, RZ, 0xc0, !PT ;  /* 0x7ffffff0020b7812 */ /* 0x000fc800078ec0ff */
[----:B------:R-:W-:Y:S02]  /*1900*/  IADD3 R2, PT, PT, -R11, RZ, RZ ;  /* 0x000000ff0b027210 */ /* 0x000fe40007ffe1ff */
[----:B0-----:R-:W-:-:S04]  /*1910*/  IADD3 R0, P0, PT, R4, UR4, RZ ;  /* 0x0000000404007c10 */ /* 0x001fc8000ff1e0ff */
[----:B------:R-:W-:-:S04]  /*1920*/  IADD3 R0, P1, PT, R0, 0x20, RZ ;  /* 0x0000002000007810 */ /* 0x000fc80007f3e0ff */
[----:B-12---:R-:W-:-:S09]  /*1930*/  IADD3.X R13, PT, PT, RZ, UR5, R5, P1, P0 ;  /* 0x00000005ff0d7c10 */ /* 0x006fd20008fe0405 */
.L_x_158:
[----:B0-----:R-:W-:Y:S02]  /*1940*/  MOV R8, R0 ;  /* 0x0000000000087202 */ /* 0x001fe40000000f00 */
[----:B------:R-:W-:-:S05]  /*1950*/  MOV R9, R13 ;  /* 0x0000000d00097202 */ /* 0x000fca0000000f00 */
[----:B------:R-:W2:Y:S01]  /*1960*/  LDG.E R0, desc[UR8][R8.64+-0x20] ;  /* 0xffffe00808007981 */ /* 0x000ea2000c1e1900 */
[----:B------:R-:W0:Y:S01]  /*1970*/  MUFU.RCP R12, R3 ;  /* 0x00000003000c7308 */ /* 0x000e220000001000 */
[----:B------:R-:W-:Y:S01]  /*1980*/  IADD3 R2, PT, PT, R2, 0x10, RZ ;  /* 0x0000001002027810 */ /* 0x000fe20007ffe0ff */
[----:B------:R-:W-:Y:S03]  /*1990*/  BSSY.RECONVERGENT B2, `(.L_x_126) ;  /* 0x000000c000027945 */ /* 0x000fe60003800200 */
[----:B------:R-:W-:Y:S01]  /*19a0*/  ISETP.NE.AND P2, PT, R2, RZ, PT ;  /* 0x000000ff0200720c */ /* 0x000fe20003f45270 */
[----:B0-----:R-:W-:-:S04]  /*19b0*/  FFMA R13, R12, -R3, 1 ;  /* 0x3f8000000c0d7423 */ /* 0x001fc80000000803 */
[----:B------:R-:W-:Y:S01]  /*19c0*/  FFMA R13, R12, R13, R12 ;  /* 0x0000000d0c0d7223 */ /* 0x000fe2000000000c */
[----:B--2---:R-:W0:Y:S03]  /*19d0*/  FCHK P0, R0, R3 ;  /* 0x0000000300007302 */ /* 0x004e260000000000 */
[----:B------:R-:W-:-:S04]  /*19e0*/  FFMA R12, R0, R13, RZ ;  /* 0x0000000d000c7223 */ /* 0x000fc800000000ff */
[----:B------:R-:W-:-:S04]  /*19f0*/  FFMA R14, R12, -R3, R0 ;  /* 0x800000030c0e7223 */ /* 0x000fc80000000000 */
[----:B------:R-:W-:Y:S01]  /*1a00*/  FFMA R13, R13, R14, R12 ;  /* 0x0000000e0d0d7223 */ /* 0x000fe2000000000c */
[----:B0-----:R-:W-:Y:S06]  /*1a10*/  @!P0 BRA `(.L_x_127) ;  /* 0x00000000000c8947 */ /* 0x001fec0003800000 */
[----:B------:R-:W-:-:S07]  /*1a20*/  MOV R12, 0x1a40 ;  /* 0x00001a40000c7802 */ /* 0x000fce0000000f00 */
[----:B------:R-:W-:Y:S05]  /*1a30*/  CALL.REL.NOINC `($__internal_4_$__cuda_sm3x_div_rn_noftz_f32_slowpath) ;  /* 0x0000001c00647944 */ /* 0x000fea0003c00000 */
[----:B------:R-:W-:-:S07]  /*1a40*/  MOV R13, R15 ;  /* 0x0000000f000d7202 */ /* 0x000fce0000000f00 */
.L_x_127:
[----:B------:R-:W-:Y:S05]  /*1a50*/  BSYNC.RECONVERGENT B2 ;  /* 0x0000000000027941 */ /* 0x000fea0003800200 */
.L_x_126:
[----:B------:R-:W2:Y:S01]  /*1a60*/  LDG.E R17, desc[UR8][R8.64+-0x1c] ;  /* 0xffffe40808117981 */ /* 0x000ea2000c1e1900 */
[----:B------:R-:W0:Y:S01]  /*1a70*/  MUFU.RCP R0, R3 ;  /* 0x0000000300007308 */ /* 0x000e220000001000 */
[----:B------:R-:W-:Y:S02]  /*1a80*/  BSSY.RECONVERGENT B2, `(.L_x_128) ;  /* 0x000000c000027945 */ /* 0x000fe40003800200 */
[----:B------:R1:W-:Y:S01]  /*1a90*/  STG.E desc[UR8][R8.64+-0x20], R13 ;  /* 0xffffe00d08007986 */ /* 0x0003e2000c101908 */
[----:B0-----:R-:W-:-:S04]  /*1aa0*/  FFMA R15, R0, -R3, 1 ;  /* 0x3f800000000f7423 */ /* 0x001fc80000000803 */
[----:B------:R-:W-:Y:S01]  /*1ab0*/  FFMA R0, R0, R15, R0 ;  /* 0x0000000f00007223 */ /* 0x000fe20000000000 */
[----:B--2---:R-:W0:Y:S03]  /*1ac0*/  FCHK P0, R17, R3 ;  /* 0x0000000311007302 */ /* 0x004e260000000000 */
[----:B------:R-:W-:-:S04]  /*1ad0*/  FFMA R12, R0, R17, RZ ;  /* 0x00000011000c7223 */ /* 0x000fc800000000ff */
[----:B------:R-:W-:-:S04]  /*1ae0*/  FFMA R15, R12, -R3, R17 ;  /* 0x800000030c0f7223 */ /* 0x000fc80000000011 */
[----:B------:R-:W-:Y:S01]  /*1af0*/  FFMA R15, R0, R15, R12 ;  /* 0x0000000f000f7223 */ /* 0x000fe2000000000c */
[----:B01----:R-:W-:Y:S06]  /*1b00*/  @!P0 BRA `(.L_x_129) ;  /* 0x00000000000c8947 */ /* 0x003fec0003800000 */
[----:B------:R-:W-:Y:S02]  /*1b10*/  MOV R0, R17 ;  /* 0x0000001100007202 */ /* 0x000fe40000000f00 */
[----:B------:R-:W-:-:S07]  /*1b20*/  MOV R12, 0x1b40 ;  /* 0x00001b40000c7802 */ /* 0x000fce0000000f00 */
[----:B------:R-:W-:Y:S05]  /*1b30*/  CALL.REL.NOINC `($__internal_4_$__cuda_sm3x_div_rn_noftz_f32_slowpath) ;  /* 0x0000001c00247944 */ /* 0x000fea0003c00000 */
.L_x_129:
[----:B------:R-:W-:Y:S05]  /*1b40*/  BSYNC.RECONVERGENT B2 ;  /* 0x0000000000027941 */ /* 0x000fea0003800200 */
.L_x_128:
        /* <DEDUP_REMOVED lines=14> */
[----:B------:R-:W-:-:S07]  /*1c30*/  MOV R13, R15 ;  /* 0x0000000f000d7202 */ /* 0x000fce0000000f00 */
.L_x_131:
[----:B------:R-:W-:Y:S05]  /*1c40*/  BSYNC.RECONVERGENT B2 ;  /* 0x0000000000027941 */ /* 0x000fea0003800200 */
.L_x_130:
        /* <DEDUP_REMOVED lines=14> */
.L_x_133:
[----:B------:R-:W-:Y:S05]  /*1d30*/  BSYNC.RECONVERGENT B2 ;  /* 0x0000000000027941 */ /* 0x000fea0003800200 */
.L_x_132:
        /* <DEDUP_REMOVED lines=15> */
.L_x_135:
[----:B------:R-:W-:Y:S05]  /*1e30*/  BSYNC.RECONVERGENT B2 ;  /* 0x0000000000027941 */ /* 0x000fea0003800200 */
.L_x_134:
        /* <DEDUP_REMOVED lines=14> */
.L_x_137:
[----:B------:R-:W-:Y:S05]  /*1f20*/  BSYNC.RECONVERGENT B2 ;  /* 0x0000000000027941 */ /* 0x000fea0003800200 */
.L_x_136:
        /* <DEDUP_REMOVED lines=15> */
.L_x_139:
[----:B------:R-:W-:Y:S05]  /*2020*/  BSYNC.RECONVERGENT B2 ;  /* 0x0000000000027941 */ /* 0x000fea0003800200 */
.L_x_138:
        /* <DEDUP_REMOVED lines=14> */
.L_x_141:
[----:B------:R-:W-:Y:S05]  /*2110*/  BSYNC.RECONVERGENT B2 ;  /* 0x0000000000027941 */ /* 0x000fea0003800200 */
.L_x_140:
        /* <DEDUP_REMOVED lines=15> */
.L_x_143:
[----:B------:R-:W-:Y:S05]  /*2210*/  BSYNC.RECONVERGENT B2 ;  /* 0x0000000000027941 */ /* 0x000fea0003800200 */
.L_x_142:
        /* <DEDUP_REMOVED lines=14> */
.L_x_145:
[----:B------:R-:W-:Y:S05]  /*2300*/  BSYNC.RECONVERGENT B2 ;  /* 0x0000000000027941 */ /* 0x000fea0003800200 */
.L_x_144:
        /* <DEDUP_REMOVED lines=15> */
.L_x_147:
[----:B------:R-:W-:Y:S05]  /*2400*/  BSYNC.RECONVERGENT B2 ;  /* 0x0000000000027941 */ /* 0x000fea0003800200 */
.L_x_146:
        /* <DEDUP_REMOVED lines=14> */
.L_x_149:
[----:B------:R-:W-:Y:S05]  /*24f0*/  BSYNC.RECONVERGENT B2 ;  /* 0x0000000000027941 */ /* 0x000fea0003800200 */
.L_x_148:
        /* <DEDUP_REMOVED lines=15> */
.L_x_151:
[----:B------:R-:W-:Y:S05]  /*25f0*/  BSYNC.RECONVERGENT B2 ;  /* 0x0000000000027941 */ /* 0x000fea0003800200 */
.L_x_150:
        /* <DEDUP_REMOVED lines=14> */
.L_x_153:
[----:B------:R-:W-:Y:S05]  /*26e0*/  BSYNC.RECONVERGENT B2 ;  /* 0x0000000000027941 */ /* 0x000fea0003800200 */
.L_x_152:
        /* <DEDUP_REMOVED lines=15> */
.L_x_155:
[----:B------:R-:W-:Y:S05]  /*27e0*/  BSYNC.RECONVERGENT B2 ;  /* 0x0000000000027941 */ /* 0x000fea0003800200 */
.L_x_154:
        /* <DEDUP_REMOVED lines=14> */
.L_x_157:
[----:B------:R-:W-:Y:S05]  /*28d0*/  BSYNC.RECONVERGENT B2 ;  /* 0x0000000000027941 */ /* 0x000fea0003800200 */
.L_x_156:
[----:B------:R0:W-:Y:S01]  /*28e0*/  STG.E desc[UR8][R8.64+0x1c], R15 ;  /* 0x00001c0f08007986 */ /* 0x0001e2000c101908 */
[----:B------:R-:W-:-:S04]  /*28f0*/  IADD3 R0, P0, PT, R8, 0x40, RZ ;  /* 0x0000004008007810 */ /* 0x000fc80007f1e0ff */
[----:B------:R-:W-:Y:S01]  /*2900*/  IADD3.X R13, PT, PT, RZ, R9, RZ, P0, !PT ;  /* 0x00000009ff0d7210 */ /* 0x000fe200007fe4ff */
[----:B------:R-:W-:Y:S08]  /*2910*/  @P2 BRA `(.L_x_158) ;  /* 0xfffffff000082947 */ /* 0x000ff0000383ffff */
.L_x_125:
[----:B------:R-:W-:-:S13]  /*2920*/  ISETP.NE.AND P0, PT, R10, RZ, PT ;  /* 0x000000ff0a00720c */ /* 0x000fda0003f05270 */
[----:B------:R-:W-:Y:S05]  /*2930*/  @!P0 EXIT ;  /* 0x000000000000894d */ /* 0x000fea0003800000 */
[----:B------:R-:W3:Y:S01]  /*2940*/  LDCU UR4, c[0x0][0x394] ;  /* 0x00007280ff0477ac */ /* 0x000ee20008000800 */
[----:B------:R-:W-:Y:S01]  /*2950*/  ISETP.GE.U32.AND P0, PT, R10, 0x8, PT ;  /* 0x000000080a00780c */ /* 0x000fe20003f06070 */
[----:B---3--:R-:W-:-:S12]  /*2960*/  ULOP3.LUT UR4, UR4, 0x7, URZ, 0xc0, !UPT ;  /* 0x0000000704047892 */ /* 0x008fd8000f8ec0ff */
[----:B------:R-:W-:Y:S05]  /*2970*/  @!P0 BRA `(.L_x_159) ;  /* 0x0000000400f88947 */ /* 0x000fea0003800000 */
[----:B0-----:R-:W-:-:S05]  /*2980*/  IMAD.WIDE.U32 R8, R11, 0x4, R6 ;  /* 0x000000040b087825 */ /* 0x001fca00078e0006 */
[----:B------:R-:W3:Y:S01]  /*2990*/  LDG.E R15, desc[UR8][R8.64] ;  /* 0x00000008080f7981 */ /* 0x000ee2000c1e1900 */
[----:B------:R-:W1:Y:S01]  /*29a0*/  MUFU.RCP R0, R3 ;  /* 0x0000000300007308 */ /* 0x000e620000001000 */
[----:B------:R-:W-:Y:S01]  /*29b0*/  BSSY.RECONVERGENT B2, `(.L_x_160) ;  /* 0x000000c000027945 */ /* 0x000fe20003800200 */
[----:B-12---:R-:W-:-:S04]  /*29c0*/  FFMA R13, R0, -R3, 1 ;  /* 0x3f800000000d7423 */ /* 0x006fc80000000803 */
[----:B------:R-:W-:Y:S02]  /*29d0*/  FFMA R0, R0, R13, R0 ;  /* 0x0000000d00007223 */ /* 0x000fe40000000000 */
[----:B---3--:R-:W0:Y:S02]  /*29e0*/  FCHK P0, R15, R3 ;  /* 0x000000030f007302 */ /* 0x008e240000000000 */
[----:B------:R-:W-:-:S04]  /*29f0*/  FFMA R2, R0, R15, RZ ;  /* 0x0000000f00027223 */ /* 0x000fc800000000ff */
[----:B------:R-:W-:-:S04]  /*2a00*/  FFMA R13, R2, -R3, R15 ;  /* 0x80000003020d7223 */ /* 0x000fc8000000000f */
[----:B------:R-:W-:Y:S01]  /*2a10*/  FFMA R13, R0, R13, R2 ;  /* 0x0000000d000d7223 */ /* 0x000fe20000000002 */
[----:B0-----:R-:W-:Y:S06]  /*2a20*/  @!P0 BRA `(.L_x_161) ;  /* 0x0000000000108947 */ /* 0x001fec0003800000 */
[----:B------:R-:W-:Y:S02]  /*2a30*/  MOV R0, R15 ;  /* 0x0000000f00007202 */ /* 0x000fe40000000f00 */
[----:B------:R-:W-:-:S07]  /*2a40*/  MOV R12, 0x2a60 ;  /* 0x00002a60000c7802 */ /* 0x000fce0000000f00 */
[----:B------:R-:W-:Y:S05]  /*2a50*/  CALL.REL.NOINC `($__internal_4_$__cuda_sm3x_div_rn_noftz_f32_slowpath) ;  /* 0x0000000c005c7944 */ /* 0x000fea0003c00000 */
[----:B------:R-:W-:-:S07]  /*2a60*/  MOV R13, R15 ;  /* 0x0000000f000d7202 */ /* 0x000fce0000000f00 */
.L_x_161:
[----:B------:R-:W-:Y:S05]  /*2a70*/  BSYNC.RECONVERGENT B2 ;  /* 0x0000000000027941 */ /* 0x000fea0003800200 */
.L_x_160:
        /* <DEDUP_REMOVED lines=14> */
.L_x_163:
[----:B------:R-:W-:Y:S05]  /*2b60*/  BSYNC.RECONVERGENT B2 ;  /* 0x0000000000027941 */ /* 0x000fea0003800200 */
.L_x_162:
        /* <DEDUP_REMOVED lines=15> */
.L_x_165:
[----:B------:R-:W-:Y:S05]  /*2c60*/  BSYNC.RECONVERGENT B2 ;  /* 0x0000000000027941 */ /* 0x000fea0003800200 */
.L_x_164:
        /* <DEDUP_REMOVED lines=14> */
.L_x_167:
[----:B------:R-:W-:Y:S05]  /*2d50*/  BSYNC.RECONVERGENT B2 ;  /* 0x0000000000027941 */ /* 0x000fea0003800200 */
.L_x_166:
        /* <DEDUP_REMOVED lines=15> */
.L_x_169:
[----:B------:R-:W-:Y:S05]  /*2e50*/  BSYNC.RECONVERGENT B2 ;  /* 0x0000000000027941 */ /* 0x000fea0003800200 */
.L_x_168:
        /* <DEDUP_REMOVED lines=14> */
.L_x_171:
[----:B------:R-:W-:Y:S05]  /*2f40*/  BSYNC.RECONVERGENT B2 ;  /* 0x0000000000027941 */ /* 0x000fea0003800200 */
.L_x_170:
        /* <DEDUP_REMOVED lines=15> */
.L_x_173:
[----:B------:R-:W-:Y:S05]  /*3040*/  BSYNC.RECONVERGENT B2 ;  /* 0x0000000000027941 */ /* 0x000fea0003800200 */
.L_x_172:
        /* <DEDUP_REMOVED lines=14> */
.L_x_175:
[----:B------:R-:W-:Y:S05]  /*3130*/  BSYNC.RECONVERGENT B2 ;  /* 0x0000000000027941 */ /* 0x000fea0003800200 */
.L_x_174:
[----:B------:R3:W-:Y:S01]  /*3140*/  STG.E desc[UR8][R8.64+0x1c], R15 ;  /* 0x00001c0f08007986 */ /* 0x0007e2000c101908 */
[----:B------:R-:W-:-:S07]  /*3150*/  IADD3 R11, PT, PT, R11, 0x8, RZ ;  /* 0x000000080b0b7810 */ /* 0x000fce0007ffe0ff */
.L_x_159:
[----:B------:R-:W-:-:S13]  /*3160*/  ISETP.NE.AND P0, PT, RZ, UR4, PT ;  /* 0x00000004ff007c0c */ /* 0x000fda000bf05270 */
[----:B------:R-:W-:Y:S05]  /*3170*/  @!P0 EXIT ;  /* 0x000000000000894d */ /* 0x000fea0003800000 */
[----:B------:R-:W4:Y:S01]  /*3180*/  LDCU UR5, c[0x0][0x394] ;  /* 0x00007280ff0577ac */ /* 0x000f220008000800 */
[----:B------:R-:W-:Y:S02]  /*3190*/  UISETP.GE.U32.AND UP0, UPT, UR4, 0x4, UPT ;  /* 0x000000040400788c */ /* 0x000fe4000bf06070 */
[----:B----4-:R-:W-:-:S07]  /*31a0*/  ULOP3.LUT UR5, UR5, 0x3, URZ, 0xc0, !UPT ;  /* 0x0000000305057892 */ /* 0x010fce000f8ec0ff */
[----:B------:R-:W-:Y:S05]  /*31b0*/  BRA.U !UP0, `(.L_x_176) ;  /* 0x0000000508087547 */ /* 0x000fea000b800000 */
[----:B------:R-:W-:-:S05]  /*31c0*/  IMAD.WIDE.U32 R6, R11, 0x4, R6 ;  /* 0x000000040b067825 */ /* 0x000fca00078e0006 */
[----:B-12---:R-:W2:Y:S01]  /*31d0*/  LDG.E R13, desc[UR8][R6.64] ;  /* 0x00000008060d7981 */ /* 0x006ea2000c1e1900 */
[----:B------:R-:W0:Y:S01]  /*31e0*/  MUFU.RCP R0, R3 ;  /* 0x0000000300007308 */ /* 0x000e220000001000 */
[----:B------:R-:W-:Y:S01]  /*31f0*/  BSSY.RECONVERGENT B2, `(.L_x_177) ;  /* 0x000000c000027945 */ /* 0x000fe20003800200 */
[----:B0--3--:R-:W-:-:S04]  /*3200*/  FFMA R9, R0, -R3, 1 ;  /* 0x3f80000000097423 */ /* 0x009fc80000000803 */
[----:B------:R-:W-:Y:S02]  /*3210*/  FFMA R0, R0, R9, R0 ;  /* 0x0000000900007223 */ /* 0x000fe40000000000 */
[----:B--2---:R-:W0:Y:S02]  /*3220*/  FCHK P0, R13, R3 ;  /* 0x000000030d007302 */ /* 0x004e240000000000 */
        /* <DEDUP_REMOVED lines=8> */
.L_x_178:
[----:B------:R-:W-:Y:S05]  /*32b0*/  BSYNC.RECONVERGENT B2 ;  /* 0x0000000000027941 */ /* 0x000fea0003800200 */
.L_x_177:
        /* <DEDUP_REMOVED lines=15> */
.L_x_180:
[----:B------:R-:W-:Y:S05]  /*33b0*/  BSYNC.RECONVERGENT B2 ;  /* 0x0000000000027941 */ /* 0x000fea0003800200 */
.L_x_179:
        /* <DEDUP_REMOVED lines=15> */
.L_x_182:
[----:B------:R-:W-:Y:S05]  /*34b0*/  BSYNC.RECONVERGENT B2 ;  /* 0x0000000000027941 */ /* 0x000fea0003800200 */
.L_x_181:
        /* <DEDUP_REMOVED lines=15> */
.L_x_184:
[----:B------:R-:W-:Y:S05]  /*35b0*/  BSYNC.RECONVERGENT B2 ;  /* 0x0000000000027941 */ /* 0x000fea0003800200 */
.L_x_183:
[----:B------:R4:W-:Y:S01]  /*35c0*/  STG.E desc[UR8][R6.64+0xc], R13 ;  /* 0x00000c0d06007986 */ /* 0x0009e2000c101908 */
[----:B------:R-:W-:-:S07]  /*35d0*/  IADD3 R11, PT, PT, R11, 0x4, RZ ;  /* 0x000000040b0b7810 */ /* 0x000fce0007ffe0ff */
.L_x_176:
[----:B------:R-:W-:-:S13]  /*35e0*/  ISETP.NE.AND P0, PT, RZ, UR5, PT ;  /* 0x00000005ff007c0c */ /* 0x000fda000bf05270 */
[----:B------:R-:W-:Y:S05]  /*35f0*/  @!P0 EXIT ;  /* 0x000000000000894d */ /* 0x000fea0003800000 */
[----:B------:R-:W5:Y:S01]  /*3600*/  LDCU.64 UR6, c[0x0][0x380] ;  /* 0x00007000ff0677ac */ /* 0x000f620008000a00 */
[----:B------:R-:W-:Y:S01]  /*3610*/  IMAD.WIDE.U32 R4, R11, 0x4, R4 ;  /* 0x000000040b047825 */ /* 0x000fe200078e0004 */
[----:B------:R-:W-:Y:S02]  /*3620*/  UIADD3 UR4, UPT, UPT, -UR5, URZ, URZ ;  /* 0x000000ff05047290 */ /* 0x000fe4000fffe1ff */
[----:B-----5:R-:W-:-:S04]  /*3630*/  IADD3 R0, P0, PT, R4, UR6, RZ ;  /* 0x0000000604007c10 */ /* 0x020fc8000ff1e0ff */
[----:B0--3--:R-:W-:-:S09]  /*3640*/  IADD3.X R9, PT, PT, R5, UR7, RZ, P0, !PT ;  /* 0x0000000705097c10 */ /* 0x009fd200087fe4ff */
.L_x_187:
[----:B0-----:R-:W-:Y:S02]  /*3650*/  MOV R4, R0 ;  /* 0x0000000000047202 */ /* 0x001fe40000000f00 */
[----:B------:R-:W-:-:S05]  /*3660*/  MOV R5, R9 ;  /* 0x0000000900057202 */ /* 0x000fca0000000f00 */
[----:B------:R-:W3:Y:S01]  /*3670*/  LDG.E R9, desc[UR8][R4.64] ;  /* 0x0000000804097981 */ /* 0x000ee2000c1e1900 */
[----:B------:R-:W4:Y:S01]  /*3680*/  MUFU.RCP R0, R3 ;  /* 0x0000000300007308 */ /* 0x000f220000001000 */
[----:B------:R-:W-:Y:S01]  /*3690*/  UIADD3 UR4, UPT, UPT, UR4, 0x1, URZ ;  /* 0x0000000104047890 */ /* 0x000fe2000fffe0ff */
[----:B------:R-:W-:Y:S03]  /*36a0*/  BSSY.RECONVERGENT B2, `(.L_x_185) ;  /* 0x000000d000027945 */ /* 0x000fe60003800200 */
[----:B------:R-:W-:Y:S01]  /*36b0*/  UISETP.NE.AND UP0, UPT, UR4, URZ, UPT ;  /* 0x000000ff0400728c */ /* 0x000fe2000bf05270 */
[----:B----4-:R-:W-:-:S04]  /*36c0*/  FFMA R7, R0, -R3, 1 ;  /* 0x3f80000000077423 */ /* 0x010fc80000000803 */
[----:B------:R-:W-:Y:S01]  /*36d0*/  FFMA R0, R0, R7, R0 ;  /* 0x0000000700007223 */ /* 0x000fe20000000000 */
[----:B---3--:R-:W0:Y:S03]  /*36e0*/  FCHK P0, R9, R3 ;  /* 0x0000000309007302 */ /* 0x008e260000000000 */
[----:B------:R-:W-:-:S04]  /*36f0*/  FFMA R2, R0, R9, RZ ;  /* 0x0000000900027223 */ /* 0x000fc800000000ff */
[----:B------:R-:W-:-:S04]  /*3700*/  FFMA R7, R2, -R3, R9 ;  /* 0x8000000302077223 */ /* 0x000fc80000000009 */
[----:B------:R-:W-:Y:S01]  /*3710*/  FFMA R7, R0, R7, R2 ;  /* 0x0000000700077223 */ /* 0x000fe20000000002 */
[----:B0-----:R-:W-:Y:S06]  /*3720*/  @!P0 BRA `(.L_x_186) ;  /* 0x0000000000108947 */ /* 0x001fec0003800000 */
[----:B------:R-:W-:Y:S02]  /*3730*/  MOV R0, R9 ;  /* 0x0000000900007202 */ /* 0x000fe40000000f00 */
[----:B-12---:R-:W-:-:S07]  /*3740*/  MOV R12, 0x3760 ;  /* 0x00003760000c7802 */ /* 0x006fce0000000f00 */
[----:B------:R-:W-:Y:S05]  /*3750*/  CALL.REL.NOINC `($__internal_4_$__cuda_sm3x_div_rn_noftz_f32_slowpath) ;  /* 0x00000000001c7944 */ /* 0x000fea0003c00000 */
[----:B------:R-:W-:-:S07]  /*3760*/  MOV R7, R15 ;  /* 0x0000000f00077202 */ /* 0x000fce0000000f00 */
.L_x_186:
[----:B------:R-:W-:Y:S05]  /*3770*/  BSYNC.RECONVERGENT B2 ;  /* 0x0000000000027941 */ /* 0x000fea0003800200 */
.L_x_185:
[----:B------:R0:W-:Y:S01]  /*3780*/  STG.E desc[UR8][R4.64], R7 ;  /* 0x0000000704007986 */ /* 0x0001e2000c101908 */
[----:B------:R-:W-:-:S04]  /*3790*/  IADD3 R0, P0, PT, R4, 0x4, RZ ;  /* 0x0000000404007810 */ /* 0x000fc80007f1e0ff */
[----:B------:R-:W-:Y:S01]  /*37a0*/  IADD3.X R9, PT, PT, RZ, R5, RZ, P0, !PT ;  /* 0x00000005ff097210 */ /* 0x000fe200007fe4ff */
[----:B------:R-:W-:Y:S08]  /*37b0*/  BRA.U UP0, `(.L_x_187) ;  /* 0xfffffffd00a47547 */ /* 0x000ff0000b83ffff */
[----:B------:R-:W-:Y:S05]  /*37c0*/  EXIT ;  /* 0x000000000000794d */ /* 0x000fea0003800000 */
        .weak           $__internal_4_$__cuda_sm3x_div_rn_noftz_f32_slowpath
        .type           $__internal_4_$__cuda_sm3x_div_rn_noftz_f32_slowpath,@function
        .size           $__internal_4_$__cuda_sm3x_div_rn_noftz_f32_slowpath,(.L_x_204 - $__internal_4_$__cuda_sm3x_div_rn_noftz_f32_slowpath)
$__internal_4_$__cuda_sm3x_div_rn_noftz_f32_slowpath:
[----:B------:R-:W-:Y:S01]  /*37d0*/  SHF.R.U32.HI R13, RZ, 0x17, R3 ;  /* 0x00000017ff0d7819 */ /* 0x000fe20000011603 */
[----:B------:R-:W-:Y:S01]  /*37e0*/  BSSY.RECONVERGENT B0, `(.L_x_188) ;  /* 0x0000063000007945 */ /* 0x000fe20003800200 */
[----:B------:R-:W-:Y:S02]  /*37f0*/  SHF.R.U32.HI R16, RZ, 0x17, R0 ;  /* 0x00000017ff107819 */ /* 0x000fe40000011600 */
[----:B------:R-:W-:Y:S02]  /*3800*/  LOP3.LUT R13, R13, 0xff, RZ, 0xc0, !PT ;  /* 0x000000ff0d0d7812 */ /* 0x000fe400078ec0ff */
[----:B------:R-:W-:Y:S02]  /*3810*/  LOP3.LUT R16, R16, 0xff, RZ, 0xc0, !PT ;  /* 0x000000ff10107812 */ /* 0x000fe400078ec0ff */
[----:B------:R-:W-:Y:S02]  /*3820*/  IADD3 R18, PT, PT, R13, -0x1, RZ ;  /* 0xffffffff0d127810 */ /* 0x000fe40007ffe0ff */
[----:B------:R-:W-:-:S02]  /*3830*/  IADD3 R17, PT, PT, R16, -0x1, RZ ;  /* 0xffffffff10117810 */ /* 0x000fc40007ffe0ff */
[----:B------:R-:W-:Y:S02]  /*3840*/  ISETP.GT.U32.AND P0, PT, R18, 0xfd, PT ;  /* 0x000000fd1200780c */ /* 0x000fe40003f04070 */
[----:B------:R-:W-:Y:S02]  /*3850*/  MOV R15, R3 ;  /* 0x00000003000f7202 */ /* 0x000fe40000000f00 */
        /* <DEDUP_REMOVED lines=21> */
[----:B------:R-:W-:Y:S01]  /*39b0*/  @P0 MOV R14, RZ ;  /* 0x000000ff000e0202 */ /* 0x000fe20000000f00 */
[----:B------:R-:W-:Y:S01]  /*39c0*/  @!P0 FFMA R0, R0, 1.84467440737095516160e+19, RZ ;  /* 0x5f80000000008823 */ /* 0x000fe200000000ff */
[----:B------:R-:W-:Y:S01]  /*39d0*/  @!P0 MOV R14, 0xffffffc0 ;  /* 0xffffffc0000e8802 */ /* 0x000fe20000000f00 */
[----:B------:R-:W-:-:S03]  /*39e0*/  @!P1 FFMA R15, R3, 1.84467440737095516160e+19, RZ ;  /* 0x5f800000030f9823 */ /* 0x000fc600000000ff */
[----:B------:R-:W-:-:S07]  /*39f0*/  @!P1 IADD3 R14, PT, PT, R14, 0x40, RZ ;  /* 0x000000400e0e9810 */ /* 0x000fce0007ffe0ff */
.L_x_189:
[----:B------:R-:W-:Y:S01]  /*3a00*/  LEA R18, R13, 0xc0800000, 0x17 ;  /* 0xc08000000d127811 */ /* 0x000fe200078eb8ff */
[----:B------:R-:W-:Y:S01]  /*3a10*/  BSSY.RECONVERGENT B1, `(.L_x_194) ;  /* 0x0000036000017945 */ /* 0x000fe20003800200 */
[----:B------:R-:W-:Y:S02]  /*3a20*/  IADD3 R16, PT, PT, R16, -0x7f, RZ ;  /* 0xffffff8110107810 */ /* 0x000fe40007ffe0ff */
[----:B------:R-:W-:-:S03]  /*3a30*/  IADD3 R19, PT, PT, -R18, R15, RZ ;  /* 0x0000000f12137210 */ /* 0x000fc60007ffe1ff */
[C---:B------:R-:W-:Y:S01]  /*3a40*/  IMAD R0, R16.reuse, -0x800000, R0 ;  /* 0xff80000010007824 */ /* 0x040fe200078e0200 */
[----:B------:R0:W1:Y:S01]  /*3a50*/  MUFU.RCP R18, R19 ;  /* 0x0000001300127308 */ /* 0x0000620000001000 */
[----:B------:R-:W-:Y:S01]  /*3a60*/  FADD.FTZ R15, -R19, -RZ ;  /* 0x800000ff130f7221 */ /* 0x000fe20000010100 */
[----:B0-----:R-:W-:-:S04]  /*3a70*/  IADD3 R19, PT, PT, R16, 0x7f, -R13 ;  /* 0x0000007f10137810 */ /* 0x001fc80007ffe80d */
[----:B------:R-:W-:Y:S01]  /*3a80*/  IADD3 R19, PT, PT, R19, R14, RZ ;  /* 0x0000000e13137210 */ /* 0x000fe20007ffe0ff */
[----:B-1----:R-:W-:-:S04]  /*3a90*/  FFMA R17, R18, R15, 1 ;  /* 0x3f80000012117423 */ /* 0x002fc8000000000f */
[----:B------:R-:W-:-:S04]  /*3aa0*/  FFMA R17, R18, R17, R18 ;  /* 0x0000001112117223 */ /* 0x000fc80000000012 */
[----:B------:R-:W-:-:S04]  /*3ab0*/  FFMA R18, R0, R17, RZ ;  /* 0x0000001100127223 */ /* 0x000fc800000000ff */
[----:B------:R-:W-:-:S04]  /*3ac0*/  FFMA R20, R15, R18, R0 ;  /* 0x000000120f147223 */ /* 0x000fc80000000000 */
[----:B------:R-:W-:-:S04]  /*3ad0*/  FFMA R18, R17, R20, R18 ;  /* 0x0000001411127223 */ /* 0x000fc80000000012 */
[----:B------:R-:W-:-:S04]  /*3ae0*/  FFMA R15, R15, R18, R0 ;  /* 0x000000120f0f7223 */ /* 0x000fc80000000000 */
[----:B------:R-:W-:-:S05]  /*3af0*/  FFMA R0, R17, R15, R18 ;  /* 0x0000000f11007223 */ /* 0x000fca0000000012 */
[----:B------:R-:W-:-:S04]  /*3b00*/  SHF.R.U32.HI R13, RZ, 0x17, R0 ;  /* 0x00000017ff0d7819 */ /* 0x000fc80000011600 */
[----:B------:R-:W-:-:S04]  /*3b10*/  LOP3.LUT R13, R13, 0xff, RZ, 0xc0, !PT ;  /* 0x000000ff0d0d7812 */ /* 0x000fc800078ec0ff */
[----:B------:R-:W-:-:S04]  /*3b20*/  IADD3 R13, PT, PT, R13, R19, RZ ;  /* 0x000000130d0d7210 */ /* 0x000fc80007ffe0ff */
        /* <DEDUP_REMOVED lines=10> */
[-CC-:B------:R-:W-:Y:S01]  /*3bd0*/  FFMA.RZ R14, R17, R15.reuse, R18.reuse ;  /* 0x0000000f110e7223 */ /* 0x180fe2000000c012 */
[C---:B------:R-:W-:Y:S02]  /*3be0*/  ISETP.NE.AND P3, PT, R13.reuse, RZ, PT ;  /* 0x000000ff0d00720c */ /* 0x040fe40003f65270 */
[----:B------:R-:W-:Y:S02]  /*3bf0*/  ISETP.NE.AND P1, PT, R13, RZ, PT ;  /* 0x000000ff0d00720c */ /* 0x000fe40003f25270 */
[----:B------:R-:W-:Y:S01]  /*3c00*/  LOP3.LUT R16, R14, 0x7fffff, RZ, 0xc0, !PT ;  /* 0x007fffff0e107812 */ /* 0x000fe200078ec0ff */
[CCC-:B------:R-:W-:Y:S01]  /*3c10*/  FFMA.RP R14, R17.reuse, R15.reuse, R18.reuse ;  /* 0x0000000f110e7223 */ /* 0x1c0fe20000008012 */
[----:B------:R-:W-:Y:S01]  /*3c20*/  FFMA.RM R15, R17, R15, R18 ;  /* 0x0000000f110f7223 */ /* 0x000fe20000004012 */
[----:B------:R-:W-:Y:S02]  /*3c30*/  IADD3 R17, PT, PT, R13, 0x20, RZ ;  /* 0x000000200d117810 */ /* 0x000fe40007ffe0ff */
[----:B------:R-:W-:-:S02]  /*3c40*/  LOP3.LUT R16, R16, 0x800000, RZ, 0xfc, !PT ;  /* 0x0080000010107812 */ /* 0x000fc400078efcff */
[----:B------:R-:W-:Y:S02]  /*3c50*/  IADD3 R13, PT, PT, -R13, RZ, RZ ;  /* 0x000000ff0d0d7210 */ /* 0x000fe40007ffe1ff */
[----:B------:R-:W-:Y:S02]  /*3c60*/  SHF.L.U32 R17, R16, R17, RZ ;  /* 0x0000001110117219 */ /* 0x000fe400000006ff */
[----:B------:R-:W-:Y:S02]  /*3c70*/  FSETP.NEU.FTZ.AND P0, PT, R14, R15, PT ;  /* 0x0000000f0e00720b */ /* 0x000fe40003f1d000 */
[----:B------:R-:W-:Y:S02]  /*3c80*/  SEL R13, R13, RZ, P3 ;  /* 0x000000ff0d0d7207 */ /* 0x000fe40001800000 */
[----:B------:R-:W-:Y:S02]  /*3c90*/  ISETP.NE.AND P1, PT, R17, RZ, P1 ;  /* 0x000000ff1100720c */ /* 0x000fe40000f25270 */
[----:B------:R-:W-:-:S02]  /*3ca0*/  SHF.R.U32.HI R13, RZ, R13, R16 ;  /* 0x0000000dff0d7219 */ /* 0x000fc40000011610 */
[----:B------:R-:W-:Y:S02]  /*3cb0*/  PLOP3.LUT P0, PT, P0, P1, PT, 0xf8, 0x8f ;  /* 0x00000000008f781c */ /* 0x000fe40000703f70 */
[----:B------:R-:W-:Y:S02]  /*3cc0*/  SHF.R.U32.HI R15, RZ, 0x1, R13 ;  /* 0x00000001ff0f7819 */ /* 0x000fe4000001160d */
[----:B------:R-:W-:-:S04]  /*3cd0*/  SEL R14, RZ, 0x1, !P0 ;  /* 0x00000001ff0e7807 */ /* 0x000fc80004000000 */
[----:B------:R-:W-:-:S04]  /*3ce0*/  LOP3.LUT R14, R14, 0x1, R15, 0xf8, !PT ;  /* 0x000000010e0e7812 */ /* 0x000fc800078ef80f */
[----:B------:R-:W-:-:S04]  /*3cf0*/  LOP3.LUT R14, R14, R13, RZ, 0xc0, !PT ;  /* 0x0000000d0e0e7212 */ /* 0x000fc800078ec0ff */
[----:B------:R-:W-:-:S04]  /*3d00*/  IADD3 R15, PT, PT, R15, R14, RZ ;  /* 0x0000000e0f0f7210 */ /* 0x000fc80007ffe0ff */
[----:B------:R-:W-:Y:S01]  /*3d10*/  LOP3.LUT R0, R15, R0, RZ, 0xfc, !PT ;  /* 0x000000000f007212 */ /* 0x000fe200078efcff */
[----:B------:R-:W-:Y:S06]  /*3d20*/  BRA `(.L_x_197) ;  /* 0x0000000000107947 */ /* 0x000fec0003800000 */
.L_x_196:
[----:B------:R-:W-:-:S04]  /*3d30*/  LOP3.LUT R0, R0, 0x80000000, RZ, 0xc0, !PT ;  /* 0x8000000000007812 */ /* 0x000fc800078ec0ff */
[----:B------:R-:W-:Y:S01]  /*3d40*/  LOP3.LUT R0, R0, 0x7f800000, RZ, 0xfc, !PT ;  /* 0x7f80000000007812 */ /* 0x000fe200078efcff */
[----:B------:R-:W-:Y:S06]  /*3d50*/  BRA `(.L_x_197) ;  /* 0x0000000000047947 */ /* 0x000fec0003800000 */
.L_x_195:
[----:B------:R-:W-:-:S07]  /*3d60*/  LEA R0, R19, R0, 0x17 ;  /* 0x0000000013007211 */ /* 0x000fce00078eb8ff */
.L_x_197:
[----:B------:R-:W-:Y:S05]  /*3d70*/  BSYNC.RECONVERGENT B1 ;  /* 0x0000000000017941 */ /* 0x000fea0003800200 */
.L_x_194:
[----:B------:R-:W-:Y:S05]  /*3d80*/  BRA `(.L_x_198) ;  /* 0x0000000000207947 */ /* 0x000fea0003800000 */
.L_x_193:
[----:B------:R-:W-:-:S04]  /*3d90*/  LOP3.LUT R0, R15, 0x80000000, R0, 0x48, !PT ;  /* 0x800000000f007812 */ /* 0x000fc800078e4800 */
[----:B------:R-:W-:Y:S01]  /*3da0*/  LOP3.LUT R0, R0, 0x7f800000, RZ, 0xfc, !PT ;  /* 0x7f80000000007812 */ /* 0x000fe200078efcff */
[----:B------:R-:W-:Y:S06]  /*3db0*/  BRA `(.L_x_198) ;  /* 0x0000000000147947 */ /* 0x000fec0003800000 */
.L_x_192:
[----:B------:R-:W-:Y:S01]  /*3dc0*/  LOP3.LUT R0, R15, 0x80000000, R0, 0x48, !PT ;  /* 0x800000000f007812 */ /* 0x000fe200078e4800 */
[----:B------:R-:W-:Y:S06]  /*3dd0*/  BRA `(.L_x_198) ;  /* 0x00000000000c7947 */ /* 0x000fec0003800000 */
.L_x_191:
[----:B------:R-:W0:Y:S01]  /*3de0*/  MUFU.RSQ R0, -QNAN ;  /* 0xffc0000000007908 */ /* 0x000e220000001400 */
[----:B------:R-:W-:Y:S05]  /*3df0*/  BRA `(.L_x_198) ;  /* 0x0000000000047947 */ /* 0x000fea0003800000 */
.L_x_190:
[----:B------:R-:W-:-:S07]  /*3e00*/  FADD.FTZ R0, R0, R3 ;  /* 0x0000000300007221 */ /* 0x000fce0000010000 */
.L_x_198:
[----:B------:R-:W-:Y:S05]  /*3e10*/  BSYNC.RECONVERGENT B0 ;  /* 0x0000000000007941 */ /* 0x000fea0003800200 */
.L_x_188:
[----:B------:R-:W-:Y:S01]  /*3e20*/  HFMA2 R13, -RZ, RZ, 0, 0 ;  /* 0x00000000ff0d7431 */ /* 0x000fe200000001ff */
[----:B0-----:R-:W-:-:S03]  /*3e30*/  MOV R15, R0 ;  /* 0x00000000000f7202 */ /* 0x001fc60000000f00 */
[----:B------:R-:W-:Y:S05]  /*3e40*/  RET.REL.NODEC R12 `(_Z23softmax_forward_kernel1PfPKfii) ;  /* 0xffffffc00c6c7950 */ /* 0x000fea0003c3ffff */
.L_x_199:
        /* <DEDUP_REMOVED lines=11> */
.L_x_204:


//--------------------- .nv.shared._Z28softmax_forward_kernel4_copyPfPKfii --------------------------
	.section	.nv.shared._Z28softmax_forward_kernel4_copyPfPKfii,"aw",@nobits
	.sectionflags	@""
	.align	16
	.zero		1024


//--------------------- .nv.shared.reserved.0     --------------------------
	.section	.nv.shared.reserved.0,"aw",@nobits
	.weak		__nv_reservedSMEM_offset_0_alias
	.size		__nv_reservedSMEM_offset_0_alias, 0, 64
	.other		__nv_reservedSMEM_offset_0_alias,@"STO_CUDA_RESERVED_SHARED STV_DEFAULT"
__nv_reservedSMEM_offset_0_alias:
	.zero		0
	.zero		64


//--------------------- .nv.shared._Z23softmax_forward_kernel4PfPKfii --------------------------
	.section	.nv.shared._Z23softmax_forward_kernel4PfPKfii,"aw",@nobits
	.sectionflags	@""
	.align	16
	.zero		1024


//--------------------- .nv.shared._Z23softmax_forward_kernel3PfPKfii --------------------------
	.section	.nv.shared._Z23softmax_forward_kernel3PfPKfii,"aw",@nobits
	.sectionflags	@""
	.align	16
	.zero		1024


//--------------------- .nv.shared._Z23softmax_forward_kernel2PfPKfii --------------------------
	.section	.nv.shared._Z23softmax_forward_kernel2PfPKfii,"aw",@nobits
	.sectionflags	@""
	.align	16
	.zero		1024


//--------------------- .nv.shared._Z23softmax_forward_kernel1PfPKfii --------------------------
	.section	.nv.shared._Z23softmax_forward_kernel1PfPKfii,"aw",@nobits
	.sectionflags	@""
	.align	16
	.zero		1024


//--------------------- .nv.constant0._Z28softmax_forward_kernel4_copyPfPKfii --------------------------
	.section	.nv.constant0._Z28softmax_forward_kernel4_copyPfPKfii,"a",@progbits
	.sectionflags	@""
	.align	4
.nv.constant0._Z28softmax_forward_kernel4_copyPfPKfii:
	.zero		920


//--------------------- .nv.constant0._Z23softmax_forward_kernel4PfPKfii --------------------------
	.section	.nv.constant0._Z23softmax_forward_kernel4PfPKfii,"a",@progbits
	.sectionflags	@""
	.align	4
.nv.constant0._Z23softmax_forward_kernel4PfPKfii:
	.zero		920


//--------------------- .nv.constant0._Z23softmax_forward_kernel3PfPKfii --------------------------
	.section	.nv.constant0._Z23softmax_forward_kernel3PfPKfii,"a",@progbits
	.sectionflags	@""
	.align	4
.nv.constant0._Z23softmax_forward_kernel3PfPKfii:
	.zero		920


//--------------------- .nv.constant0._Z23softmax_forward_kernel2PfPKfii --------------------------
	.section	.nv.constant0._Z23softmax_forward_kernel2PfPKfii,"a",@progbits
	.sectionflags	@""
	.align	4
.nv.constant0._Z23softmax_forward_kernel2PfPKfii:
	.zero		920


//--------------------- .nv.constant0._Z23softmax_forward_kernel1PfPKfii --------------------------
	.section	.nv.constant0._Z23softmax_forward_kernel1PfPKfii,"a",@progbits
	.sectionflags	@""
	.align	4
.nv.constant0._Z23softmax_forward_kernel1PfPKfii:
	.zero		920


//--------------------- SYMBOLS --------------------------

	.type		.nv.reservedSmem.offset0,@object
	.size		.nv.reservedSmem.offset0,0x4
	.type		.nv.reservedSmem.cap,@object
	.size		.nv.reservedSmem.cap,0x4
